//
// Generated by NVIDIA NVVM Compiler
//
// Compiler Build ID: CL-36424714
// Cuda compilation tools, release 13.0, V13.0.88
// Based on NVVM 20.0.0
//

.version 9.0
.target sm_100
.address_size 64

	// .globl	group_norm_forward

.visible .entry group_norm_forward(
	.param .u64 .ptr .align 1 group_norm_forward_param_0,
	.param .u64 .ptr .align 1 group_norm_forward_param_1,
	.param .u64 .ptr .align 1 group_norm_forward_param_2,
	.param .u64 .ptr .align 1 group_norm_forward_param_3,
	.param .u32 group_norm_forward_param_4,
	.param .u32 group_norm_forward_param_5,
	.param .f32 group_norm_forward_param_6
)
{
	.reg .pred 	%p<20>;
	.reg .b32 	%r<71>;
	.reg .b32 	%f<206>;
	.reg .b64 	%rd<33>;

	ld.param.u64 	%rd7, [group_norm_forward_param_0];
	ld.param.u64 	%rd4, [group_norm_forward_param_1];
	ld.param.u64 	%rd5, [group_norm_forward_param_2];
	ld.param.u64 	%rd6, [group_norm_forward_param_3];
	ld.param.u32 	%r46, [group_norm_forward_param_4];
	ld.param.u32 	%r45, [group_norm_forward_param_5];
	ld.param.f32 	%f29, [group_norm_forward_param_6];
	cvta.to.global.u64 	%rd1, %rd7;
	mov.u32 	%r47, %ctaid.x;
	mov.u32 	%r48, %ntid.x;
	mov.u32 	%r49, %tid.x;
	mad.lo.s32 	%r1, %r47, %r48, %r49;
	mul.lo.s32 	%r50, %r45, %r46;
	setp.ge.s32 	%p1, %r1, %r50;
	@%p1 bra 	$L__BB0_28;
	div.s32 	%r2, %r1, %r45;
	setp.lt.s32 	%p2, %r45, 1;
	mov.f32 	%f196, 0f00000000;
	@%p2 bra 	$L__BB0_14;
	mul.lo.s32 	%r3, %r2, %r45;
	and.b32  	%r4, %r45, 15;
	setp.lt.u32 	%p3, %r45, 16;
	mov.f32 	%f196, 0f00000000;
	mov.b32 	%r60, 0;
	@%p3 bra 	$L__BB0_5;
	and.b32  	%r60, %r45, 2147483632;
	neg.s32 	%r58, %r60;
	add.s64 	%rd2, %rd1, 32;
	mov.f32 	%f196, 0f00000000;
	mov.u32 	%r57, %r3;
$L__BB0_4:
	.pragma "nounroll";
	mul.wide.s32 	%rd8, %r57, 4;
	add.s64 	%rd9, %rd2, %rd8;
	ld.global.f32 	%f34, [%rd9+-32];
	add.f32 	%f35, %f196, %f34;
	ld.global.f32 	%f36, [%rd9+-28];
	add.f32 	%f37, %f35, %f36;
	ld.global.f32 	%f38, [%rd9+-24];
	add.f32 	%f39, %f37, %f38;
	ld.global.f32 	%f40, [%rd9+-20];
	add.f32 	%f41, %f39, %f40;
	ld.global.f32 	%f42, [%rd9+-16];
	add.f32 	%f43, %f41, %f42;
	ld.global.f32 	%f44, [%rd9+-12];
	add.f32 	%f45, %f43, %f44;
	ld.global.f32 	%f46, [%rd9+-8];
	add.f32 	%f47, %f45, %f46;
	ld.global.f32 	%f48, [%rd9+-4];
	add.f32 	%f49, %f47, %f48;
	ld.global.f32 	%f50, [%rd9];
	add.f32 	%f51, %f49, %f50;
	ld.global.f32 	%f52, [%rd9+4];
	add.f32 	%f53, %f51, %f52;
	ld.global.f32 	%f54, [%rd9+8];
	add.f32 	%f55, %f53, %f54;
	ld.global.f32 	%f56, [%rd9+12];
	add.f32 	%f57, %f55, %f56;
	ld.global.f32 	%f58, [%rd9+16];
	add.f32 	%f59, %f57, %f58;
	ld.global.f32 	%f60, [%rd9+20];
	add.f32 	%f61, %f59, %f60;
	ld.global.f32 	%f62, [%rd9+24];
	add.f32 	%f63, %f61, %f62;
	ld.global.f32 	%f64, [%rd9+28];
	add.f32 	%f196, %f63, %f64;
	add.s32 	%r58, %r58, 16;
	add.s32 	%r57, %r57, 16;
	setp.ne.s32 	%p4, %r58, 0;
	@%p4 bra 	$L__BB0_4;
$L__BB0_5:
	setp.eq.s32 	%p5, %r4, 0;
	@%p5 bra 	$L__BB0_14;
	and.b32  	%r12, %r45, 7;
	setp.lt.u32 	%p6, %r4, 8;
	@%p6 bra 	$L__BB0_8;
	add.s32 	%r52, %r60, %r3;
	mul.wide.s32 	%rd10, %r52, 4;
	add.s64 	%rd11, %rd1, %rd10;
	ld.global.f32 	%f66, [%rd11];
	add.f32 	%f67, %f196, %f66;
	ld.global.f32 	%f68, [%rd11+4];
	add.f32 	%f69, %f67, %f68;
	ld.global.f32 	%f70, [%rd11+8];
	add.f32 	%f71, %f69, %f70;
	ld.global.f32 	%f72, [%rd11+12];
	add.f32 	%f73, %f71, %f72;
	ld.global.f32 	%f74, [%rd11+16];
	add.f32 	%f75, %f73, %f74;
	ld.global.f32 	%f76, [%rd11+20];
	add.f32 	%f77, %f75, %f76;
	ld.global.f32 	%f78, [%rd11+24];
	add.f32 	%f79, %f77, %f78;
	ld.global.f32 	%f80, [%rd11+28];
	add.f32 	%f196, %f79, %f80;
	add.s32 	%r60, %r60, 8;
$L__BB0_8:
	setp.eq.s32 	%p7, %r12, 0;
	@%p7 bra 	$L__BB0_14;
	and.b32  	%r15, %r45, 3;
	setp.lt.u32 	%p8, %r12, 4;
	@%p8 bra 	$L__BB0_11;
	add.s32 	%r53, %r60, %r3;
	mul.wide.s32 	%rd12, %r53, 4;
	add.s64 	%rd13, %rd1, %rd12;
	ld.global.f32 	%f82, [%rd13];
	add.f32 	%f83, %f196, %f82;
	ld.global.f32 	%f84, [%rd13+4];
	add.f32 	%f85, %f83, %f84;
	ld.global.f32 	%f86, [%rd13+8];
	add.f32 	%f87, %f85, %f86;
	ld.global.f32 	%f88, [%rd13+12];
	add.f32 	%f196, %f87, %f88;
	add.s32 	%r60, %r60, 4;
$L__BB0_11:
	setp.eq.s32 	%p9, %r15, 0;
	@%p9 bra 	$L__BB0_14;
	add.s32 	%r63, %r60, %r3;
	neg.s32 	%r62, %r15;
$L__BB0_13:
	.pragma "nounroll";
	mul.wide.s32 	%rd14, %r63, 4;
	add.s64 	%rd15, %rd1, %rd14;
	ld.global.f32 	%f89, [%rd15];
	add.f32 	%f196, %f196, %f89;
	add.s32 	%r63, %r63, 1;
	add.s32 	%r62, %r62, 1;
	setp.ne.s32 	%p10, %r62, 0;
	@%p10 bra 	$L__BB0_13;
$L__BB0_14:
	setp.lt.s32 	%p11, %r45, 1;
	cvt.rn.f32.s32 	%f14, %r45;
	div.rn.f32 	%f15, %f196, %f14;
	mov.f32 	%f205, 0f00000000;
	@%p11 bra 	$L__BB0_27;
	mul.lo.s32 	%r24, %r2, %r45;
	and.b32  	%r25, %r45, 15;
	setp.lt.u32 	%p12, %r45, 16;
	mov.f32 	%f205, 0f00000000;
	mov.b32 	%r67, 0;
	@%p12 bra 	$L__BB0_18;
	and.b32  	%r67, %r45, 2147483632;
	neg.s32 	%r65, %r67;
	add.s64 	%rd3, %rd1, 32;
	mov.f32 	%f205, 0f00000000;
	mov.u32 	%r64, %r24;
$L__BB0_17:
	.pragma "nounroll";
	mul.wide.s32 	%rd16, %r64, 4;
	add.s64 	%rd17, %rd3, %rd16;
	ld.global.f32 	%f94, [%rd17+-32];
	sub.f32 	%f95, %f94, %f15;
	fma.rn.f32 	%f96, %f95, %f95, %f205;
	ld.global.f32 	%f97, [%rd17+-28];
	sub.f32 	%f98, %f97, %f15;
	fma.rn.f32 	%f99, %f98, %f98, %f96;
	ld.global.f32 	%f100, [%rd17+-24];
	sub.f32 	%f101, %f100, %f15;
	fma.rn.f32 	%f102, %f101, %f101, %f99;
	ld.global.f32 	%f103, [%rd17+-20];
	sub.f32 	%f104, %f103, %f15;
	fma.rn.f32 	%f105, %f104, %f104, %f102;
	ld.global.f32 	%f106, [%rd17+-16];
	sub.f32 	%f107, %f106, %f15;
	fma.rn.f32 	%f108, %f107, %f107, %f105;
	ld.global.f32 	%f109, [%rd17+-12];
	sub.f32 	%f110, %f109, %f15;
	fma.rn.f32 	%f111, %f110, %f110, %f108;
	ld.global.f32 	%f112, [%rd17+-8];
	sub.f32 	%f113, %f112, %f15;
	fma.rn.f32 	%f114, %f113, %f113, %f111;
	ld.global.f32 	%f115, [%rd17+-4];
	sub.f32 	%f116, %f115, %f15;
	fma.rn.f32 	%f117, %f116, %f116, %f114;
	ld.global.f32 	%f118, [%rd17];
	sub.f32 	%f119, %f118, %f15;
	fma.rn.f32 	%f120, %f119, %f119, %f117;
	ld.global.f32 	%f121, [%rd17+4];
	sub.f32 	%f122, %f121, %f15;
	fma.rn.f32 	%f123, %f122, %f122, %f120;
	ld.global.f32 	%f124, [%rd17+8];
	sub.f32 	%f125, %f124, %f15;
	fma.rn.f32 	%f126, %f125, %f125, %f123;
	ld.global.f32 	%f127, [%rd17+12];
	sub.f32 	%f128, %f127, %f15;
	fma.rn.f32 	%f129, %f128, %f128, %f126;
	ld.global.f32 	%f130, [%rd17+16];
	sub.f32 	%f131, %f130, %f15;
	fma.rn.f32 	%f132, %f131, %f131, %f129;
	ld.global.f32 	%f133, [%rd17+20];
	sub.f32 	%f134, %f133, %f15;
	fma.rn.f32 	%f135, %f134, %f134, %f132;
	ld.global.f32 	%f136, [%rd17+24];
	sub.f32 	%f137, %f136, %f15;
	fma.rn.f32 	%f138, %f137, %f137, %f135;
	ld.global.f32 	%f139, [%rd17+28];
	sub.f32 	%f140, %f139, %f15;
	fma.rn.f32 	%f205, %f140, %f140, %f138;
	add.s32 	%r65, %r65, 16;
	add.s32 	%r64, %r64, 16;
	setp.ne.s32 	%p13, %r65, 0;
	@%p13 bra 	$L__BB0_17;
$L__BB0_18:
	setp.eq.s32 	%p14, %r25, 0;
	@%p14 bra 	$L__BB0_27;
	and.b32  	%r33, %r45, 7;
	setp.lt.u32 	%p15, %r25, 8;
	@%p15 bra 	$L__BB0_21;
	add.s32 	%r55, %r67, %r24;
	mul.wide.s32 	%rd18, %r55, 4;
	add.s64 	%rd19, %rd1, %rd18;
	ld.global.f32 	%f142, [%rd19];
	sub.f32 	%f143, %f142, %f15;
	fma.rn.f32 	%f144, %f143, %f143, %f205;
	ld.global.f32 	%f145, [%rd19+4];
	sub.f32 	%f146, %f145, %f15;
	fma.rn.f32 	%f147, %f146, %f146, %f144;
	ld.global.f32 	%f148, [%rd19+8];
	sub.f32 	%f149, %f148, %f15;
	fma.rn.f32 	%f150, %f149, %f149, %f147;
	ld.global.f32 	%f151, [%rd19+12];
	sub.f32 	%f152, %f151, %f15;
	fma.rn.f32 	%f153, %f152, %f152, %f150;
	ld.global.f32 	%f154, [%rd19+16];
	sub.f32 	%f155, %f154, %f15;
	fma.rn.f32 	%f156, %f155, %f155, %f153;
	ld.global.f32 	%f157, [%rd19+20];
	sub.f32 	%f158, %f157, %f15;
	fma.rn.f32 	%f159, %f158, %f158, %f156;
	ld.global.f32 	%f160, [%rd19+24];
	sub.f32 	%f161, %f160, %f15;
	fma.rn.f32 	%f162, %f161, %f161, %f159;
	ld.global.f32 	%f163, [%rd19+28];
	sub.f32 	%f164, %f163, %f15;
	fma.rn.f32 	%f205, %f164, %f164, %f162;
	add.s32 	%r67, %r67, 8;
$L__BB0_21:
	setp.eq.s32 	%p16, %r33, 0;
	@%p16 bra 	$L__BB0_27;
	and.b32  	%r36, %r45, 3;
	setp.lt.u32 	%p17, %r33, 4;
	@%p17 bra 	$L__BB0_24;
	add.s32 	%r56, %r67, %r24;
	mul.wide.s32 	%rd20, %r56, 4;
	add.s64 	%rd21, %rd1, %rd20;
	ld.global.f32 	%f166, [%rd21];
	sub.f32 	%f167, %f166, %f15;
	fma.rn.f32 	%f168, %f167, %f167, %f205;
	ld.global.f32 	%f169, [%rd21+4];
	sub.f32 	%f170, %f169, %f15;
	fma.rn.f32 	%f171, %f170, %f170, %f168;
	ld.global.f32 	%f172, [%rd21+8];
	sub.f32 	%f173, %f172, %f15;
	fma.rn.f32 	%f174, %f173, %f173, %f171;
	ld.global.f32 	%f175, [%rd21+12];
	sub.f32 	%f176, %f175, %f15;
	fma.rn.f32 	%f205, %f176, %f176, %f174;
	add.s32 	%r67, %r67, 4;
$L__BB0_24:
	setp.eq.s32 	%p18, %r36, 0;
	@%p18 bra 	$L__BB0_27;
	add.s32 	%r70, %r67, %r24;
	neg.s32 	%r69, %r36;
$L__BB0_26:
	.pragma "nounroll";
	mul.wide.s32 	%rd22, %r70, 4;
	add.s64 	%rd23, %rd1, %rd22;
	ld.global.f32 	%f177, [%rd23];
	sub.f32 	%f178, %f177, %f15;
	fma.rn.f32 	%f205, %f178, %f178, %f205;
	add.s32 	%r70, %r70, 1;
	add.s32 	%r69, %r69, 1;
	setp.ne.s32 	%p19, %r69, 0;
	@%p19 bra 	$L__BB0_26;
$L__BB0_27:
	div.rn.f32 	%f179, %f205, %f14;
	add.f32 	%f180, %f29, %f179;
	sqrt.rn.f32 	%f181, %f180;
	mul.wide.s32 	%rd24, %r1, 4;
	add.s64 	%rd25, %rd1, %rd24;
	ld.global.f32 	%f182, [%rd25];
	sub.f32 	%f183, %f182, %f15;
	div.rn.f32 	%f184, %f183, %f181;
	cvta.to.global.u64 	%rd26, %rd5;
	mul.wide.s32 	%rd27, %r2, 4;
	add.s64 	%rd28, %rd26, %rd27;
	ld.global.f32 	%f185, [%rd28];
	cvta.to.global.u64 	%rd29, %rd6;
	add.s64 	%rd30, %rd29, %rd27;
	ld.global.f32 	%f186, [%rd30];
	fma.rn.f32 	%f187, %f185, %f184, %f186;
	cvta.to.global.u64 	%rd31, %rd4;
	add.s64 	%rd32, %rd31, %rd24;
	st.global.f32 	[%rd32], %f187;
$L__BB0_28:
	ret;

}


// ===== COMPILED SASS (sm_100) =====

	.target	sm_100

	.elftype	@"ET_EXEC"


//--------------------- .note.nv.tkinfo           --------------------------
	.section	.note.nv.tkinfo,"",@"SHT_NOTE"
	.sectionflags	@"SHF_NOTE_NV_TKINFO"
	.tkinfo
        /*0018*/ 	.word	0x00000002
        /*0030*/ 	.string	""
        /*0030*/ 	.string	"ptxas"
        /*0030*/ 	.string	"Cuda compilation tools, release 13.0, V13.0.88"
        /*0030*/ 	.string	"Build cuda_13.0.r13.0/compiler.36424714_0"
        /*0030*/ 	.string	"-arch sm_100 -m 64 "



//--------------------- .note.nv.cuinfo           --------------------------
	.section	.note.nv.cuinfo,"",@"SHT_NOTE"
	.sectionflags	@"SHF_NOTE_NV_CUINFO"
        /*0018*/ 	.short	0x0002
        /*001a*/ 	.short	0x0064
        /*001c*/ 	.short	0x0082
	.zero		2


//--------------------- .nv.info                  --------------------------
	.section	.nv.info,"",@"SHT_CUDA_INFO"
	.align	4


	//----- nvinfo : EIATTR_REGCOUNT
	.align		4
        /*0000*/ 	.byte	0x04, 0x2f
        /*0002*/ 	.short	(.L_1 - .L_0)
	.align		4
.L_0:
        /*0004*/ 	.word	index@(group_norm_forward)
        /*0008*/ 	.word	0x0000001f


	//----- nvinfo : EIATTR_FRAME_SIZE
	.align		4
.L_1:
        /*000c*/ 	.byte	0x04, 0x11
        /*000e*/ 	.short	(.L_3 - .L_2)
	.align		4
.L_2:
        /*0010*/ 	.word	index@($__internal_1_$__cuda_sm3x_div_rn_noftz_f32_slowpath)
        /*0014*/ 	.word	0x00000000


	//----- nvinfo : EIATTR_FRAME_SIZE
	.align		4
.L_3:
        /*0018*/ 	.byte	0x04, 0x11
        /*001a*/ 	.short	(.L_5 - .L_4)
	.align		4
.L_4:
        /*001c*/ 	.word	index@($__internal_0_$__cuda_sm20_sqrt_rn_f32_slowpath)
        /*0020*/ 	.word	0x00000000


	//----- nvinfo : EIATTR_FRAME_SIZE
	.align		4
.L_5:
        /*0024*/ 	.byte	0x04, 0x11
        /*0026*/ 	.short	(.L_7 - .L_6)
	.align		4
.L_6:
        /*0028*/ 	.word	index@(group_norm_forward)
        /*002c*/ 	.word	0x00000000


	//----- nvinfo : EIATTR_MIN_STACK_SIZE
	.align		4
.L_7:
        /*0030*/ 	.byte	0x04, 0x12
        /*0032*/ 	.short	(.L_9 - .L_8)
	.align		4
.L_8:
        /*0034*/ 	.word	index@(group_norm_forward)
        /*0038*/ 	.word	0x00000000
.L_9:


//--------------------- .nv.compat                --------------------------
	.section	.nv.compat,"",@"SHT_CUDA_COMPAT_INFO"
	.align	4
        /*0000*/ 	.byte	0x02, 0x09, 0x00, 0x00, 0x02, 0x02, 0x01, 0x00, 0x02, 0x05, 0x05, 0x00, 0x03, 0x07, 0x01, 0x01
        /*0010*/ 	.byte	0x02, 0x03, 0x00, 0x00, 0x02, 0x06, 0x01, 0x00, 0x04, 0x0b, 0x08, 0x00, 0x01, 0x00, 0x00, 0x00
        /*0020*/ 	.byte	0x00, 0x00, 0x00, 0x00


//--------------------- .nv.info.group_norm_forward --------------------------
	.section	.nv.info.group_norm_forward,"",@"SHT_CUDA_INFO"
	.sectionflags	@""
	.align	4


	//----- nvinfo : EIATTR_CUDA_API_VERSION
	.align		4
        /*0000*/ 	.byte	0x04, 0x37
        /*0002*/ 	.short	(.L_11 - .L_10)
.L_10:
        /*0004*/ 	.word	0x00000082


	//----- nvinfo : EIATTR_KPARAM_INFO
	.align		4
.L_11:
        /*0008*/ 	.byte	0x04, 0x17
        /*000a*/ 	.short	(.L_13 - .L_12)
.L_12:
        /*000c*/ 	.word	0x00000000
        /*0010*/ 	.short	0x0006
        /*0012*/ 	.short	0x0028
        /*0014*/ 	.byte	0x00, 0xf0, 0x11, 0x00


	//----- nvinfo : EIATTR_KPARAM_INFO
	.align		4
.L_13:
        /*0018*/ 	.byte	0x04, 0x17
        /*001a*/ 	.short	(.L_15 - .L_14)
.L_14:
        /*001c*/ 	.word	0x00000000
        /*0020*/ 	.short	0x0005
        /*0022*/ 	.short	0x0024
        /*0024*/ 	.byte	0x00, 0xf0, 0x11, 0x00


	//----- nvinfo : EIATTR_KPARAM_INFO
	.align		4
.L_15:
        /*0028*/ 	.byte	0x04, 0x17
        /*002a*/ 	.short	(.L_17 - .L_16)
.L_16:
        /*002c*/ 	.word	0x00000000
        /*0030*/ 	.short	0x0004
        /*0032*/ 	.short	0x0020
        /*0034*/ 	.byte	0x00, 0xf0, 0x11, 0x00


	//----- nvinfo : EIATTR_KPARAM_INFO
	.align		4
.L_17:
        /*0038*/ 	.byte	0x04, 0x17
        /*003a*/ 	.short	(.L_19 - .L_18)
.L_18:
        /*003c*/ 	.word	0x00000000
        /*0040*/ 	.short	0x0003
        /*0042*/ 	.short	0x0018
        /*0044*/ 	.byte	0x00, 0xf5, 0x21, 0x00


	//----- nvinfo : EIATTR_KPARAM_INFO
	.align		4
.L_19:
        /*0048*/ 	.byte	0x04, 0x17
        /*004a*/ 	.short	(.L_21 - .L_20)
.L_20:
        /*004c*/ 	.word	0x00000000
        /*0050*/ 	.short	0x0002
        /*0052*/ 	.short	0x0010
        /*0054*/ 	.byte	0x00, 0xf5, 0x21, 0x00


	//----- nvinfo : EIATTR_KPARAM_INFO
	.align		4
.L_21:
        /*0058*/ 	.byte	0x04, 0x17
        /*005a*/ 	.short	(.L_23 - .L_22)
.L_22:
        /*005c*/ 	.word	0x00000000
        /*0060*/ 	.short	0x0001
        /*0062*/ 	.short	0x0008
        /*0064*/ 	.byte	0x00, 0xf5, 0x21, 0x00


	//----- nvinfo : EIATTR_KPARAM_INFO
	.align		4
.L_23:
        /*0068*/ 	.byte	0x04, 0x17
        /*006a*/ 	.short	(.L_25 - .L_24)
.L_24:
        /*006c*/ 	.word	0x00000000
        /*0070*/ 	.short	0x0000
        /*0072*/ 	.short	0x0000
        /*0074*/ 	.byte	0x00, 0xf5, 0x21, 0x00


	//----- nvinfo : EIATTR_SPARSE_MMA_MASK
	.align		4
.L_25:
        /*0078*/ 	.byte	0x03, 0x50
        /*007a*/ 	.short	0x0000


	//----- nvinfo : EIATTR_MAXREG_COUNT
	.align		4
        /*007c*/ 	.byte	0x03, 0x1b
        /*007e*/ 	.short	0x00ff


	//----- nvinfo : EIATTR_MERCURY_ISA_VERSION
	.align		4
        /*0080*/ 	.byte	0x03, 0x5f
        /*0082*/ 	.short	0x0101


	//----- nvinfo : EIATTR_VRC_CTA_INIT_COUNT
	.align		4
        /*0084*/ 	.byte	0x02, 0x4a
	.zero		1
	.zero		1


	//----- nvinfo : EIATTR_EXIT_INSTR_OFFSETS
	.align		4
        /*0088*/ 	.byte	0x04, 0x1c
        /*008a*/ 	.short	(.L_27 - .L_26)


	//   ....[0]....
.L_26:
        /*008c*/ 	.word	0x00000080


	//   ....[1]....
        /*0090*/ 	.word	0x000015e0


	//----- nvinfo : EIATTR_CRS_STACK_SIZE
	.align		4
.L_27:
        /*0094*/ 	.byte	0x04, 0x1e
        /*0096*/ 	.short	(.L_29 - .L_28)
.L_28:
        /*0098*/ 	.word	0x00000000


	//----- nvinfo : EIATTR_CBANK_PARAM_SIZE
	.align		4
.L_29:
        /*009c*/ 	.byte	0x03, 0x19
        /*009e*/ 	.short	0x002c


	//----- nvinfo : EIATTR_PARAM_CBANK
	.align		4
        /*00a0*/ 	.byte	0x04, 0x0a
        /*00a2*/ 	.short	(.L_31 - .L_30)
	.align		4
.L_30:
        /*00a4*/ 	.word	index@(.nv.constant0.group_norm_forward)
        /*00a8*/ 	.short	0x0380
        /*00aa*/ 	.short	0x002c


	//----- nvinfo : EIATTR_SW_WAR
	.align		4
.L_31:
        /*00ac*/ 	.byte	0x04, 0x36
        /*00ae*/ 	.short	(.L_33 - .L_32)
.L_32:
        /*00b0*/ 	.word	0x00000008
.L_33:


//--------------------- .nv.callgraph             --------------------------
	.section	.nv.callgraph,"",@"SHT_CUDA_CALLGRAPH"
	.align	4
	.sectionentsize	8
	.align		4
        /*0000*/ 	.word	0x00000000
	.align		4
        /*0004*/ 	.word	0xffffffff
	.align		4
        /*0008*/ 	.word	0x00000000
	.align		4
        /*000c*/ 	.word	0xfffffffe
	.align		4
        /*0010*/ 	.word	0x00000000
	.align		4
        /*0014*/ 	.word	0xfffffffd
	.align		4
        /*0018*/ 	.word	0x00000000
	.align		4
        /*001c*/ 	.word	0xfffffffc


//--------------------- .text.group_norm_forward  --------------------------
	.section	.text.group_norm_forward,"ax",@progbits
	.align	128
        .global         group_norm_forward
        .type           group_norm_forward,@function
        .size           group_norm_forward,(.L_x_35 - group_norm_forward)
        .other          group_norm_forward,@"STO_CUDA_ENTRY STV_DEFAULT"
group_norm_forward:
.text.group_norm_forward:
[----:B------:R-:W-:Y:S01]  /*0000*/  LDC R1, c[0x0][0x37c] ;  /* 0x0000df00ff017b82 */ /* 0x000fe20000000800 */
[----:B------:R-:W0:Y:S07]  /*0010*/  S2R R5, SR_TID.X ;  /* 0x0000000000057919 */ /* 0x000e2e0000002100 */
[----:B------:R-:W0:Y:S08]  /*0020*/  S2UR UR4, SR_CTAID.X ;  /* 0x00000000000479c3 */ /* 0x000e300000002500 */
[----:B------:R-:W0:Y:S08]  /*0030*/  LDC R4, c[0x0][0x360] ;  /* 0x0000d800ff047b82 */ /* 0x000e300000000800 */
[----:B------:R-:W1:Y:S01]  /*0040*/  LDC.64 R2, c[0x0][0x3a0] ;  /* 0x0000e800ff027b82 */ /* 0x000e620000000a00 */
[----:B0-----:R-:W-:-:S02]  /*0050*/  IMAD R4, R4, UR4, R5 ;  /* 0x0000000404047c24 */ /* 0x001fc4000f8e0205 */
[----:B-1----:R-:W-:-:S05]  /*0060*/  IMAD R5, R3, R2, RZ ;  /* 0x0000000203057224 */ /* 0x002fca00078e02ff */
[----:B------:R-:W-:-:S13]  /*0070*/  ISETP.GE.AND P0, PT, R4, R5, PT ;  /* 0x000000050400720c */ /* 0x000fda0003f06270 */
[----:B------:R-:W-:Y:S05]  /*0080*/  @P0 EXIT ;  /* 0x000000000000094d */ /* 0x000fea0003800000 */
[----:B------:R-:W-:Y:S01]  /*0090*/  IABS R5, R3 ;  /* 0x0000000300057213 */ /* 0x000fe20000000000 */
[----:B------:R-:W0:Y:S01]  /*00a0*/  LDCU.64 UR10, c[0x0][0x358] ;  /* 0x00006b00ff0a77ac */ /* 0x000e220008000a00 */
[----:B------:R-:W-:Y:S02]  /*00b0*/  IABS R8, R4 ;  /* 0x0000000400087213 */ /* 0x000fe40000000000 */
[----:B------:R-:W1:Y:S01]  /*00c0*/  I2F.RP R0, R5 ;  /* 0x0000000500007306 */ /* 0x000e620000209400 */
[----:B------:R-:W-:-:S07]  /*00d0*/  ISETP.NE.AND P3, PT, R3, RZ, PT ;  /* 0x000000ff0300720c */ /* 0x000fce0003f65270 */
[----:B-1----:R-:W1:Y:S02]  /*00e0*/  MUFU.RCP R0, R0 ;  /* 0x0000000000007308 */ /* 0x002e640000001000 */
[----:B-1----:R-:W-:-:S06]  /*00f0*/  IADD3 R6, PT, PT, R0, 0xffffffe, RZ ;  /* 0x0ffffffe00067810 */ /* 0x002fcc0007ffe0ff */
[----:B------:R1:W2:Y:S02]  /*0100*/  F2I.FTZ.U32.TRUNC.NTZ R7, R6 ;  /* 0x0000000600077305 */ /* 0x0002a4000021f000 */
[----:B-1----:R-:W-:Y:S01]  /*0110*/  HFMA2 R6, -RZ, RZ, 0, 0 ;  /* 0x00000000ff067431 */ /* 0x002fe200000001ff */
[----:B--2---:R-:W-:-:S05]  /*0120*/  IADD3 R2, PT, PT, RZ, -R7, RZ ;  /* 0x80000007ff027210 */ /* 0x004fca0007ffe0ff */
[----:B------:R-:W-:-:S04]  /*0130*/  IMAD R9, R2, R5, RZ ;  /* 0x0000000502097224 */ /* 0x000fc800078e02ff */
[----:B------:R-:W-:-:S06]  /*0140*/  IMAD.HI.U32 R7, R7, R9, R6 ;  /* 0x0000000907077227 */ /* 0x000fcc00078e0006 */
[----:B------:R-:W-:-:S05]  /*0150*/  IMAD.HI.U32 R2, R7, R8, RZ ;  /* 0x0000000807027227 */ /* 0x000fca00078e00ff */
[----:B------:R-:W-:-:S05]  /*0160*/  IADD3 R0, PT, PT, -R2, RZ, RZ ;  /* 0x000000ff02007210 */ /* 0x000fca0007ffe1ff */
[----:B------:R-:W-:Y:S01]  /*0170*/  IMAD R0, R5, R0, R8 ;  /* 0x0000000005007224 */ /* 0x000fe200078e0208 */
[----:B------:R-:W-:-:S04]  /*0180*/  MOV R8, RZ ;  /* 0x000000ff00087202 */ /* 0x000fc80000000f00 */
[----:B------:R-:W-:-:S13]  /*0190*/  ISETP.GT.U32.AND P2, PT, R5, R0, PT ;  /* 0x000000000500720c */ /* 0x000fda0003f44070 */
[-C--:B------:R-:W-:Y:S02]  /*01a0*/  @!P2 IADD3 R0, PT, PT, R0, -R5.reuse, RZ ;  /* 0x800000050000a210 */ /* 0x080fe40007ffe0ff */
[----:B------:R-:W-:Y:S02]  /*01b0*/  @!P2 IADD3 R2, PT, PT, R2, 0x1, RZ ;  /* 0x000000010202a810 */ /* 0x000fe40007ffe0ff */
[----:B------:R-:W-:Y:S02]  /*01c0*/  ISETP.GE.U32.AND P1, PT, R0, R5, PT ;  /* 0x000000050000720c */ /* 0x000fe40003f26070 */
[----:B------:R-:W-:Y:S02]  /*01d0*/  LOP3.LUT R0, R4, R3, RZ, 0x3c, !PT ;  /* 0x0000000304007212 */ /* 0x000fe400078e3cff */
[----:B------:R-:W-:Y:S02]  /*01e0*/  ISETP.GE.AND P2, PT, R3, 0x1, PT ;  /* 0x000000010300780c */ /* 0x000fe40003f46270 */
[----:B------:R-:W-:-:S07]  /*01f0*/  ISETP.GE.AND P0, PT, R0, RZ, PT ;  /* 0x000000ff0000720c */ /* 0x000fce0003f06270 */
[----:B------:R-:W-:-:S06]  /*0200*/  @P1 IADD3 R2, PT, PT, R2, 0x1, RZ ;  /* 0x0000000102021810 */ /* 0x000fcc0007ffe0ff */
[----:B------:R-:W-:Y:S02]  /*0210*/  @!P0 IADD3 R2, PT, PT, -R2, RZ, RZ ;  /* 0x000000ff02028210 */ /* 0x000fe40007ffe1ff */
[----:B------:R-:W-:Y:S01]  /*0220*/  @!P3 LOP3.LUT R2, RZ, R3, RZ, 0x33, !PT ;  /* 0x00000003ff02b212 */ /* 0x000fe200078e33ff */
[----:B0-----:R-:W-:Y:S06]  /*0230*/  @!P2 BRA `(.L_x_0) ;  /* 0x0000000400a8a947 */ /* 0x001fec0003800000 */
[C---:B------:R-:W-:Y:S01]  /*0240*/  ISETP.GE.U32.AND P0, PT, R3.reuse, 0x10, PT ;  /* 0x000000100300780c */ /* 0x040fe20003f06070 */
[----:B------:R-:W-:Y:S01]  /*0250*/  IMAD R0, R2, R3, RZ ;  /* 0x0000000302007224 */ /* 0x000fe200078e02ff */
[----:B------:R-:W-:Y:S02]  /*0260*/  LOP3.LUT R25, R3, 0xf, RZ, 0xc0, !PT ;  /* 0x0000000f03197812 */ /* 0x000fe400078ec0ff */
[----:B------:R-:W-:Y:S02]  /*0270*/  MOV R8, RZ ;  /* 0x000000ff00087202 */ /* 0x000fe40000000f00 */
[----:B------:R-:W-:Y:S02]  /*0280*/  ISETP.NE.AND P1, PT, R25, RZ, PT ;  /* 0x000000ff1900720c */ /* 0x000fe40003f25270 */
[----:B------:R-:W-:-:S05]  /*0290*/  MOV R5, RZ ;  /* 0x000000ff00057202 */ /* 0x000fca0000000f00 */
[----:B------:R-:W-:Y:S06]  /*02a0*/  @!P0 BRA `(.L_x_1) ;  /* 0x0000000000b88947 */ /* 0x000fec0003800000 */
[----:B------:R-:W0:Y:S01]  /*02b0*/  LDCU.64 UR4, c[0x0][0x380] ;  /* 0x00007000ff0477ac */ /* 0x000e220008000a00 */
[----:B------:R-:W-:Y:S01]  /*02c0*/  LOP3.LUT R5, R3, 0x7ffffff0, RZ, 0xc0, !PT ;  /* 0x7ffffff003057812 */ /* 0x000fe200078ec0ff */
[----:B------:R-:W-:Y:S01]  /*02d0*/  HFMA2 R8, -RZ, RZ, 0, 0 ;  /* 0x00000000ff087431 */ /* 0x000fe200000001ff */
[----:B------:R-:W-:Y:S02]  /*02e0*/  MOV R9, R0 ;  /* 0x0000000000097202 */ /* 0x000fe40000000f00 */
[----:B------:R-:W-:Y:S01]  /*02f0*/  IADD3 R26, PT, PT, -R5, RZ, RZ ;  /* 0x000000ff051a7210 */ /* 0x000fe20007ffe1ff */
[----:B0-----:R-:W-:-:S04]  /*0300*/  UIADD3 UR4, UP0, UPT, UR4, 0x20, URZ ;  /* 0x0000002004047890 */ /* 0x001fc8000ff1e0ff */
[----:B------:R-:W-:-:S12]  /*0310*/  UIADD3.X UR5, UPT, UPT, URZ, UR5, URZ, UP0, !UPT ;  /* 0x00000005ff057290 */ /* 0x000fd800087fe4ff */
.L_x_2:
[----:B------:R-:W-:Y:S02]  /*0320*/  MOV R6, UR4 ;  /* 0x0000000400067c02 */ /* 0x000fe40008000f00 */
[----:B------:R-:W-:-:S03]  /*0330*/  MOV R7, UR5 ;  /* 0x0000000500077c02 */ /* 0x000fc60008000f00 */
[----:B------:R-:W-:-:S05]  /*0340*/  IMAD.WIDE R6, R9, 0x4, R6 ;  /* 0x0000000409067825 */ /* 0x000fca00078e0206 */
[----:B------:R-:W2:Y:S04]  /*0350*/  LDG.E R23, desc[UR10][R6.64+-0x20] ;  /* 0xffffe00a06177981 */ /* 0x000ea8000c1e1900 */
[----:B------:R-:W3:Y:S04]  /*0360*/  LDG.E R24, desc[UR10][R6.64+-0x1c] ;  /* 0xffffe40a06187981 */ /* 0x000ee8000c1e1900 */
[----:B------:R-:W4:Y:S04]  /*0370*/  LDG.E R28, desc[UR10][R6.64+-0x18] ;  /* 0xffffe80a061c7981 */ /* 0x000f28000c1e1900 */
[----:B------:R-:W5:Y:S04]  /*0380*/  LDG.E R21, desc[UR10][R6.64+-0x14] ;  /* 0xffffec0a06157981 */ /* 0x000f68000c1e1900 */
        /* <DEDUP_REMOVED lines=11> */
[----:B------:R-:W5:Y:S01]  /*0440*/  LDG.E R22, desc[UR10][R6.64+0x1c] ;  /* 0x00001c0a06167981 */ /* 0x000f62000c1e1900 */
[----:B------:R-:W-:-:S02]  /*0450*/  IADD3 R26, PT, PT, R26, 0x10, RZ ;  /* 0x000000101a1a7810 */ /* 0x000fc40007ffe0ff */
[----:B------:R-:W-:Y:S02]  /*0460*/  IADD3 R9, PT, PT, R9, 0x10, RZ ;  /* 0x0000001009097810 */ /* 0x000fe40007ffe0ff */
[----:B------:R-:W-:Y:S01]  /*0470*/  ISETP.NE.AND P0, PT, R26, RZ, PT ;  /* 0x000000ff1a00720c */ /* 0x000fe20003f05270 */
[----:B--2---:R-:W-:-:S04]  /*0480*/  FADD R23, R23, R8 ;  /* 0x0000000817177221 */ /* 0x004fc80000000000 */
[----:B---3--:R-:W-:-:S04]  /*0490*/  FADD R23, R23, R24 ;  /* 0x0000001817177221 */ /* 0x008fc80000000000 */
[----:B----4-:R-:W-:-:S04]  /*04a0*/  FADD R28, R23, R28 ;  /* 0x0000001c171c7221 */ /* 0x010fc80000000000 */
[----:B-----5:R-:W-:-:S04]  /*04b0*/  FADD R21, R28, R21 ;  /* 0x000000151c157221 */ /* 0x020fc80000000000 */
[----:B------:R-:W-:-:S04]  /*04c0*/  FADD R20, R21, R20 ;  /* 0x0000001415147221 */ /* 0x000fc80000000000 */
        /* <DEDUP_REMOVED lines=10> */
[----:B------:R-:W-:Y:S01]  /*0570*/  FADD R8, R11, R22 ;  /* 0x000000160b087221 */ /* 0x000fe20000000000 */
[----:B------:R-:W-:Y:S06]  /*0580*/  @P0 BRA `(.L_x_2) ;  /* 0xfffffffc00640947 */ /* 0x000fec000383ffff */
.L_x_1:
[----:B------:R-:W-:Y:S05]  /*0590*/  @!P1 BRA `(.L_x_0) ;  /* 0x0000000000d09947 */ /* 0x000fea0003800000 */
[----:B------:R-:W-:Y:S02]  /*05a0*/  ISETP.GE.U32.AND P0, PT, R25, 0x8, PT ;  /* 0x000000081900780c */ /* 0x000fe40003f06070 */
[----:B------:R-:W-:-:S04]  /*05b0*/  LOP3.LUT R11, R3, 0x7, RZ, 0xc0, !PT ;  /* 0x00000007030b7812 */ /* 0x000fc800078ec0ff */
[----:B------:R-:W-:-:S07]  /*05c0*/  ISETP.NE.AND P1, PT, R11, RZ, PT ;  /* 0x000000ff0b00720c */ /* 0x000fce0003f25270 */
[----:B------:R-:W-:Y:S06]  /*05d0*/  @!P0 BRA `(.L_x_3) ;  /* 0x0000000000508947 */ /* 0x000fec0003800000 */
[----:B------:R-:W0:Y:S01]  /*05e0*/  LDC.64 R6, c[0x0][0x380] ;  /* 0x0000e000ff067b82 */ /* 0x000e220000000a00 */
[----:B------:R-:W-:-:S05]  /*05f0*/  IADD3 R9, PT, PT, R0, R5, RZ ;  /* 0x0000000500097210 */ /* 0x000fca0007ffe0ff */
[----:B0-----:R-:W-:-:S05]  /*0600*/  IMAD.WIDE R6, R9, 0x4, R6 ;  /* 0x0000000409067825 */ /* 0x001fca00078e0206 */
[----:B------:R-:W2:Y:S04]  /*0610*/  LDG.E R9, desc[UR10][R6.64] ;  /* 0x0000000a06097981 */ /* 0x000ea8000c1e1900 */
[----:B------:R-:W3:Y:S04]  /*0620*/  LDG.E R10, desc[UR10][R6.64+0x4] ;  /* 0x0000040a060a7981 */ /* 0x000ee8000c1e1900 */
[----:B------:R-:W4:Y:S04]  /*0630*/  LDG.E R12, desc[UR10][R6.64+0x8] ;  /* 0x0000080a060c7981 */ /* 0x000f28000c1e1900 */
[----:B------:R-:W5:Y:S04]  /*0640*/  LDG.E R14, desc[UR10][R6.64+0xc] ;  /* 0x00000c0a060e7981 */ /* 0x000f68000c1e1900 */
[----:B------:R-:W5:Y:S04]  /*0650*/  LDG.E R16, desc[UR10][R6.64+0x10] ;  /* 0x0000100a06107981 */ /* 0x000f68000c1e1900 */
[----:B------:R-:W5:Y:S04]  /*0660*/  LDG.E R18, desc[UR10][R6.64+0x14] ;  /* 0x0000140a06127981 */ /* 0x000f68000c1e1900 */
[----:B------:R-:W5:Y:S04]  /*0670*/  LDG.E R20, desc[UR10][R6.64+0x18] ;  /* 0x0000180a06147981 */ /* 0x000f68000c1e1900 */
[----:B------:R-:W5:Y:S01]  /*0680*/  LDG.E R22, desc[UR10][R6.64+0x1c] ;  /* 0x00001c0a06167981 */ /* 0x000f62000c1e1900 */
[----:B------:R-:W-:Y:S01]  /*0690*/  IADD3 R5, PT, PT, R5, 0x8, RZ ;  /* 0x0000000805057810 */ /* 0x000fe20007ffe0ff */
[----:B--2---:R-:W-:-:S04]  /*06a0*/  FADD R9, R8, R9 ;  /* 0x0000000908097221 */ /* 0x004fc80000000000 */
[----:B---3--:R-:W-:-:S04]  /*06b0*/  FADD R9, R9, R10 ;  /* 0x0000000a09097221 */ /* 0x008fc80000000000 */
[----:B----4-:R-:W-:-:S04]  /*06c0*/  FADD R9, R9, R12 ;  /* 0x0000000c09097221 */ /* 0x010fc80000000000 */
[----:B-----5:R-:W-:-:S04]  /*06d0*/  FADD R9, R9, R14 ;  /* 0x0000000e09097221 */ /* 0x020fc80000000000 */
[----:B------:R-:W-:-:S04]  /*06e0*/  FADD R9, R9, R16 ;  /* 0x0000001009097221 */ /* 0x000fc80000000000 */
[----:B------:R-:W-:-:S04]  /*06f0*/  FADD R9, R9, R18 ;  /* 0x0000001209097221 */ /* 0x000fc80000000000 */
[----:B------:R-:W-:-:S04]  /*0700*/  FADD R9, R9, R20 ;  /* 0x0000001409097221 */ /* 0x000fc80000000000 */
[----:B------:R-:W-:-:S07]  /*0710*/  FADD R8, R9, R22 ;  /* 0x0000001609087221 */ /* 0x000fce0000000000 */
.L_x_3:
        /* <DEDUP_REMOVED lines=11> */
[----:B------:R-:W5:Y:S01]  /*07d0*/  LDG.E R15, desc[UR10][R6.64+0xc] ;  /* 0x00000c0a060f7981 */ /* 0x000f62000c1e1900 */
[----:B------:R-:W-:Y:S01]  /*07e0*/  IADD3 R5, PT, PT, R5, 0x4, RZ ;  /* 0x0000000405057810 */ /* 0x000fe20007ffe0ff */
[----:B--2---:R-:W-:-:S04]  /*07f0*/  FADD R11, R8, R11 ;  /* 0x0000000b080b7221 */ /* 0x004fc80000000000 */
[----:B---3--:R-:W-:-:S04]  /*0800*/  FADD R10, R11, R10 ;  /* 0x0000000a0b0a7221 */ /* 0x008fc80000000000 */
[----:B----4-:R-:W-:-:S04]  /*0810*/  FADD R10, R10, R13 ;  /* 0x0000000d0a0a7221 */ /* 0x010fc80000000000 */
[----:B-----5:R-:W-:-:S07]  /*0820*/  FADD R8, R10, R15 ;  /* 0x0000000f0a087221 */ /* 0x020fce0000000000 */
.L_x_4:
[----:B------:R-:W-:Y:S05]  /*0830*/  @!P1 BRA `(.L_x_0) ;  /* 0x0000000000289947 */ /* 0x000fea0003800000 */
[----:B------:R-:W0:Y:S01]  /*0840*/  LDC.64 R10, c[0x0][0x380] ;  /* 0x0000e000ff0a7b82 */ /* 0x000e220000000a00 */
[----:B------:R-:W-:Y:S02]  /*0850*/  IADD3 R5, PT, PT, R0, R5, RZ ;  /* 0x0000000500057210 */ /* 0x000fe40007ffe0ff */
[----:B------:R-:W-:-:S07]  /*0860*/  IADD3 R9, PT, PT, -R9, RZ, RZ ;  /* 0x000000ff09097210 */ /* 0x000fce0007ffe1ff */
.L_x_5:
[----:B0-----:R-:W-:-:S06]  /*0870*/  IMAD.WIDE R6, R5, 0x4, R10 ;  /* 0x0000000405067825 */ /* 0x001fcc00078e020a */
[----:B------:R-:W2:Y:S01]  /*0880*/  LDG.E R7, desc[UR10][R6.64] ;  /* 0x0000000a06077981 */ /* 0x000ea2000c1e1900 */
[----:B------:R-:W-:Y:S02]  /*0890*/  IADD3 R9, PT, PT, R9, 0x1, RZ ;  /* 0x0000000109097810 */ /* 0x000fe40007ffe0ff */
[----:B------:R-:W-:Y:S02]  /*08a0*/  IADD3 R5, PT, PT, R5, 0x1, RZ ;  /* 0x0000000105057810 */ /* 0x000fe40007ffe0ff */
[----:B------:R-:W-:Y:S01]  /*08b0*/  ISETP.NE.AND P0, PT, R9, RZ, PT ;  /* 0x000000ff0900720c */ /* 0x000fe20003f05270 */
[----:B--2---:R-:W-:-:S12]  /*08c0*/  FADD R8, R7, R8 ;  /* 0x0000000807087221 */ /* 0x004fd80000000000 */
[----:B------:R-:W-:Y:S05]  /*08d0*/  @P0 BRA `(.L_x_5) ;  /* 0xfffffffc00e40947 */ /* 0x000fea000383ffff */
.L_x_0:
[----:B------:R-:W-:Y:S01]  /*08e0*/  I2FP.F32.S32 R3, R3 ;  /* 0x0000000300037245 */ /* 0x000fe20000201400 */
[----:B------:R-:W-:Y:S03]  /*08f0*/  BSSY.RECONVERGENT B0, `(.L_x_6) ;  /* 0x000000d000007945 */ /* 0x000fe60003800200 */
[----:B------:R-:W0:Y:S08]  /*0900*/  MUFU.RCP R0, R3 ;  /* 0x0000000300007308 */ /* 0x000e300000001000 */
[----:B------:R-:W1:Y:S01]  /*0910*/  FCHK P0, R8, R3 ;  /* 0x0000000308007302 */ /* 0x000e620000000000 */
[----:B0-----:R-:W-:-:S04]  /*0920*/  FFMA R5, -R3, R0, 1 ;  /* 0x3f80000003057423 */ /* 0x001fc80000000100 */
[----:B------:R-:W-:-:S04]  /*0930*/  FFMA R0, R0, R5, R0 ;  /* 0x0000000500007223 */ /* 0x000fc80000000000 */
[----:B------:R-:W-:-:S04]  /*0940*/  FFMA R5, R0, R8, RZ ;  /* 0x0000000800057223 */ /* 0x000fc800000000ff */
[----:B------:R-:W-:-:S04]  /*0950*/  FFMA R6, -R3, R5, R8 ;  /* 0x0000000503067223 */ /* 0x000fc80000000108 */
[----:B------:R-:W-:Y:S01]  /*0960*/  FFMA R5, R0, R6, R5 ;  /* 0x0000000600057223 */ /* 0x000fe20000000005 */
[----:B-1----:R-:W-:Y:S06]  /*0970*/  @!P0 BRA `(.L_x_7) ;  /* 0x0000000000108947 */ /* 0x002fec0003800000 */
[----:B------:R-:W-:Y:S02]  /*0980*/  MOV R0, R8 ;  /* 0x0000000800007202 */ /* 0x000fe40000000f00 */
[----:B------:R-:W-:-:S07]  /*0990*/  MOV R6, 0x9b0 ;  /* 0x000009b000067802 */ /* 0x000fce0000000f00 */
[----:B------:R-:W-:Y:S05]  /*09a0*/  CALL.REL.NOINC `($__internal_1_$__cuda_sm3x_div_rn_noftz_f32_slowpath) ;  /* 0x0000000c00687944 */ /* 0x000fea0003c00000 */
[----:B------:R-:W-:-:S07]  /*09b0*/  MOV R5, R0 ;  /* 0x0000000000057202 */ /* 0x000fce0000000f00 */
.L_x_7:
[----:B------:R-:W-:Y:S05]  /*09c0*/  BSYNC.RECONVERGENT B0 ;  /* 0x0000000000007941 */ /* 0x000fea0003800200 */
.L_x_6:
[----:B------:R-:W-:Y:S01]  /*09d0*/  HFMA2 R8, -RZ, RZ, 0, 0 ;  /* 0x00000000ff087431 */ /* 0x000fe200000001ff */
[----:B------:R-:W-:Y:S06]  /*09e0*/  @!P2 BRA `(.L_x_8) ;  /* 0x000000080020a947 */ /* 0x000fec0003800000 */
[----:B------:R-:W0:Y:S01]  /*09f0*/  LDCU UR5, c[0x0][0x3a4] ;  /* 0x00007480ff0577ac */ /* 0x000e220008000800 */
[----:B------:R-:W-:Y:S01]  /*0a00*/  MOV R8, RZ ;  /* 0x000000ff00087202 */ /* 0x000fe20000000f00 */
[----:B------:R-:W-:Y:S01]  /*0a10*/  UMOV UR4, URZ ;  /* 0x000000ff00047c82 */ /* 0x000fe20008000000 */
[----:B0-----:R-:W-:Y:S02]  /*0a20*/  UISETP.GE.U32.AND UP1, UPT, UR5, 0x10, UPT ;  /* 0x000000100500788c */ /* 0x001fe4000bf26070 */
[----:B------:R-:W-:Y:S01]  /*0a30*/  IMAD R0, R2, UR5, RZ ;  /* 0x0000000502007c24 */ /* 0x000fe2000f8e02ff */
[----:B------:R-:W-:-:S04]  /*0a40*/  ULOP3.LUT UR9, UR5, 0xf, URZ, 0xc0, !UPT ;  /* 0x0000000f05097892 */ /* 0x000fc8000f8ec0ff */
[----:B------:R-:W-:Y:S02]  /*0a50*/  UISETP.NE.AND UP0, UPT, UR9, URZ, UPT ;  /* 0x000000ff0900728c */ /* 0x000fe4000bf05270 */
[----:B------:R-:W-:Y:S09]  /*0a60*/  BRA.U !UP1, `(.L_x_9) ;  /* 0x0000000109f87547 */ /* 0x000ff2000b800000 */
[----:B------:R-:W0:Y:S01]  /*0a70*/  LDCU.64 UR6, c[0x0][0x380] ;  /* 0x00007000ff0677ac */ /* 0x000e220008000a00 */
[----:B------:R-:W-:Y:S02]  /*0a80*/  MOV R8, RZ ;  /* 0x000000ff00087202 */ /* 0x000fe40000000f00 */
[----:B------:R-:W-:Y:S01]  /*0a90*/  MOV R9, R0 ;  /* 0x0000000000097202 */ /* 0x000fe20000000f00 */
[----:B------:R-:W-:-:S04]  /*0aa0*/  ULOP3.LUT UR4, UR5, 0x7ffffff0, URZ, 0xc0, !UPT ;  /* 0x7ffffff005047892 */ /* 0x000fc8000f8ec0ff */
[----:B------:R-:W-:Y:S02]  /*0ab0*/  UIADD3 UR8, UPT, UPT, -UR4, URZ, URZ ;  /* 0x000000ff04087290 */ /* 0x000fe4000fffe1ff */
[----:B0-----:R-:W-:-:S04]  /*0ac0*/  UIADD3 UR6, UP1, UPT, UR6, 0x20, URZ ;  /* 0x0000002006067890 */ /* 0x001fc8000ff3e0ff */
[----:B------:R-:W-:-:S12]  /*0ad0*/  UIADD3.X UR7, UPT, UPT, URZ, UR7, URZ, UP1, !UPT ;  /* 0x00000007ff077290 */ /* 0x000fd80008ffe4ff */
.L_x_10:
        /* <DEDUP_REMOVED lines=18> */
[----:B------:R0:W5:Y:S01]  /*0c00*/  LDG.E R15, desc[UR10][R6.64+0x1c] ;  /* 0x00001c0a060f7981 */ /* 0x000162000c1e1900 */
[----:B------:R-:W-:Y:S01]  /*0c10*/  UIADD3 UR8, UPT, UPT, UR8, 0x10, URZ ;  /* 0x0000001008087890 */ /* 0x000fe2000fffe0ff */
[----:B------:R-:W-:-:S03]  /*0c20*/  IADD3 R9, PT, PT, R9, 0x10, RZ ;  /* 0x0000001009097810 */ /* 0x000fc60007ffe0ff */
[----:B------:R-:W-:Y:S01]  /*0c30*/  UISETP.NE.AND UP1, UPT, UR8, URZ, UPT ;  /* 0x000000ff0800728c */ /* 0x000fe2000bf25270 */
[----:B--2---:R-:W-:-:S04]  /*0c40*/  FADD R17, R17, -R5 ;  /* 0x8000000511117221 */ /* 0x004fc80000000000 */
[----:B------:R-:W-:Y:S01]  /*0c50*/  FFMA R8, R17, R17, R8 ;  /* 0x0000001111087223 */ /* 0x000fe20000000008 */
[--C-:B---3--:R-:W-:Y:S01]  /*0c60*/  FADD R19, R19, -R5.reuse ;  /* 0x8000000513137221 */ /* 0x108fe20000000000 */
[----:B----4-:R-:W-:-:S03]  /*0c70*/  FADD R21, R21, -R5 ;  /* 0x8000000515157221 */ /* 0x010fc60000000000 */
[----:B------:R-:W-:Y:S01]  /*0c80*/  FFMA R8, R19, R19, R8 ;  /* 0x0000001313087223 */ /* 0x000fe20000000008 */
[----:B-----5:R-:W-:-:S03]  /*0c90*/  FADD R13, R13, -R5 ;  /* 0x800000050d0d7221 */ /* 0x020fc60000000000 */
[----:B------:R-:W-:Y:S01]  /*0ca0*/  FFMA R8, R21, R21, R8 ;  /* 0x0000001515087223 */ /* 0x000fe20000000008 */
[----:B------:R-:W-:-:S03]  /*0cb0*/  FADD R11, R11, -R5 ;  /* 0x800000050b0b7221 */ /* 0x000fc60000000000 */
[----:B------:R-:W-:Y:S01]  /*0cc0*/  FFMA R8, R13, R13, R8 ;  /* 0x0000000d0d087223 */ /* 0x000fe20000000008 */
[----:B0-----:R-:W-:-:S03]  /*0cd0*/  FADD R7, R28, -R5 ;  /* 0x800000051c077221 */ /* 0x001fc60000000000 */
[----:B------:R-:W-:-:S04]  /*0ce0*/  FFMA R8, R11, R11, R8 ;  /* 0x0000000b0b087223 */ /* 0x000fc80000000008 */
[----:B------:R-:W-:Y:S01]  /*0cf0*/  FFMA R8, R7, R7, R8 ;  /* 0x0000000707087223 */ /* 0x000fe20000000008 */
[----:B------:R-:W-:-:S04]  /*0d00*/  FADD R7, R26, -R5 ;  /* 0x800000051a077221 */ /* 0x000fc80000000000 */
        /* <DEDUP_REMOVED lines=13> */
[--C-:B------:R-:W-:Y:S01]  /*0de0*/  FADD R7, R12, -R5.reuse ;  /* 0x800000050c077221 */ /* 0x100fe20000000000 */
[----:B------:R-:W-:-:S03]  /*0df0*/  FADD R15, R15, -R5 ;  /* 0x800000050f0f7221 */ /* 0x000fc60000000000 */
[----:B------:R-:W-:Y:S01]  /*0e00*/  FFMA R8, R7, R7, R8 ;  /* 0x0000000707087223 */ /* 0x000fe20000000008 */
[----:B------:R-:W-:-:S04]  /*0e10*/  FADD R7, R10, -R5 ;  /* 0x800000050a077221 */ /* 0x000fc80000000000 */
[----:B------:R-:W-:-:S04]  /*0e20*/  FFMA R8, R7, R7, R8 ;  /* 0x0000000707087223 */ /* 0x000fc80000000008 */
[----:B------:R-:W-:Y:S01]  /*0e30*/  FFMA R8, R15, R15, R8 ;  /* 0x0000000f0f087223 */ /* 0x000fe20000000008 */
[----:B------:R-:W-:Y:S06]  /*0e40*/  BRA.U UP1, `(.L_x_10) ;  /* 0xfffffffd01247547 */ /* 0x000fec000b83ffff */
.L_x_9:
[----:B------:R-:W-:Y:S05]  /*0e50*/  BRA.U !UP0, `(.L_x_8) ;  /* 0x0000000508047547 */ /* 0x000fea000b800000 */
[----:B------:R-:W-:Y:S02]  /*0e60*/  UISETP.GE.U32.AND UP0, UPT, UR9, 0x8, UPT ;  /* 0x000000080900788c */ /* 0x000fe4000bf06070 */
[----:B------:R-:W-:-:S04]  /*0e70*/  ULOP3.LUT UR6, UR5, 0x7, URZ, 0xc0, !UPT ;  /* 0x0000000705067892 */ /* 0x000fc8000f8ec0ff */
[----:B------:R-:W-:-:S03]  /*0e80*/  UISETP.NE.AND UP1, UPT, UR6, URZ, UPT ;  /* 0x000000ff0600728c */ /* 0x000fc6000bf25270 */
[----:B------:R-:W-:Y:S08]  /*0e90*/  BRA.U !UP0, `(.L_x_11) ;  /* 0x0000000108707547 */ /* 0x000ff0000b800000 */
[----:B------:R-:W0:Y:S01]  /*0ea0*/  LDC.64 R6, c[0x0][0x380] ;  /* 0x0000e000ff067b82 */ /* 0x000e220000000a00 */
[----:B------:R-:W-:-:S05]  /*0eb0*/  IADD3 R9, PT, PT, R0, UR4, RZ ;  /* 0x0000000400097c10 */ /* 0x000fca000fffe0ff */
        /* <DEDUP_REMOVED lines=8> */
[----:B------:R0:W5:Y:S01]  /*0f40*/  LDG.E R24, desc[UR10][R6.64+0x1c] ;  /* 0x00001c0a06187981 */ /* 0x000162000c1e1900 */
[----:B------:R-:W-:Y:S01]  /*0f50*/  UIADD3 UR4, UPT, UPT, UR4, 0x8, URZ ;  /* 0x0000000804047890 */ /* 0x000fe2000fffe0ff */
[----:B--2---:R-:W-:-:S04]  /*0f60*/  FADD R9, R10, -R5 ;  /* 0x800000050a097221 */ /* 0x004fc80000000000 */
[----:B------:R-:W-:Y:S01]  /*0f70*/  FFMA R8, R9, R9, R8 ;  /* 0x0000000909087223 */ /* 0x000fe20000000008 */
[----:B---3--:R-:W-:-:S04]  /*0f80*/  FADD R9, R12, -R5 ;  /* 0x800000050c097221 */ /* 0x008fc80000000000 */
[----:B------:R-:W-:Y:S01]  /*0f90*/  FFMA R8, R9, R9, R8 ;  /* 0x0000000909087223 */ /* 0x000fe20000000008 */
[----:B----4-:R-:W-:-:S04]  /*0fa0*/  FADD R9, R14, -R5 ;  /* 0x800000050e097221 */ /* 0x010fc80000000000 */
[----:B------:R-:W-:Y:S01]  /*0fb0*/  FFMA R8, R9, R9, R8 ;  /* 0x0000000909087223 */ /* 0x000fe20000000008 */
[----:B-----5:R-:W-:-:S04]  /*0fc0*/  FADD R9, R16, -R5 ;  /* 0x8000000510097221 */ /* 0x020fc80000000000 */
[----:B------:R-:W-:Y:S01]  /*0fd0*/  FFMA R8, R9, R9, R8 ;  /* 0x0000000909087223 */ /* 0x000fe20000000008 */
[--C-:B------:R-:W-:Y:S01]  /*0fe0*/  FADD R9, R18, -R5.reuse ;  /* 0x8000000512097221 */ /* 0x100fe20000000000 */
[----:B0-----:R-:W-:-:S03]  /*0ff0*/  FADD R7, R20, -R5 ;  /* 0x8000000514077221 */ /* 0x001fc60000000000 */
[----:B------:R-:W-:Y:S01]  /*1000*/  FFMA R8, R9, R9, R8 ;  /* 0x0000000909087223 */ /* 0x000fe20000000008 */
[----:B------:R-:W-:-:S03]  /*1010*/  FADD R9, R22, -R5 ;  /* 0x8000000516097221 */ /* 0x000fc60000000000 */
[----:B------:R-:W-:Y:S01]  /*1020*/  FFMA R8, R7, R7, R8 ;  /* 0x0000000707087223 */ /* 0x000fe20000000008 */
[----:B------:R-:W-:-:S03]  /*1030*/  FADD R7, R24, -R5 ;  /* 0x8000000518077221 */ /* 0x000fc60000000000 */
[----:B------:R-:W-:-:S04]  /*1040*/  FFMA R8, R9, R9, R8 ;  /* 0x0000000909087223 */ /* 0x000fc80000000008 */
[----:B------:R-:W-:-:S07]  /*1050*/  FFMA R8, R7, R7, R8 ;  /* 0x0000000707087223 */ /* 0x000fce0000000008 */
.L_x_11:
        /* <DEDUP_REMOVED lines=11> */
[----:B------:R-:W5:Y:S01]  /*1110*/  LDG.E R16, desc[UR10][R6.64+0xc] ;  /* 0x00000c0a06107981 */ /* 0x000f62000c1e1900 */
[----:B------:R-:W-:Y:S01]  /*1120*/  UIADD3 UR4, UPT, UPT, UR4, 0x4, URZ ;  /* 0x0000000404047890 */ /* 0x000fe2000fffe0ff */
[----:B--2---:R-:W-:-:S04]  /*1130*/  FADD R9, R10, -R5 ;  /* 0x800000050a097221 */ /* 0x004fc80000000000 */
[----:B------:R-:W-:Y:S01]  /*1140*/  FFMA R8, R9, R9, R8 ;  /* 0x0000000909087223 */ /* 0x000fe20000000008 */
[--C-:B---3--:R-:W-:Y:S01]  /*1150*/  FADD R9, R12, -R5.reuse ;  /* 0x800000050c097221 */ /* 0x108fe20000000000 */
[----:B----4-:R-:W-:-:S03]  /*1160*/  FADD R11, R14, -R5 ;  /* 0x800000050e0b7221 */ /* 0x010fc60000000000 */
[----:B------:R-:W-:Y:S01]  /*1170*/  FFMA R8, R9, R9, R8 ;  /* 0x0000000909087223 */ /* 0x000fe20000000008 */
[----:B-----5:R-:W-:-:S03]  /*1180*/  FADD R9, R16, -R5 ;  /* 0x8000000510097221 */ /* 0x020fc60000000000 */
[----:B------:R-:W-:-:S04]  /*1190*/  FFMA R8, R11, R11, R8 ;  /* 0x0000000b0b087223 */ /* 0x000fc80000000008 */
[----:B------:R-:W-:-:S07]  /*11a0*/  FFMA R8, R9, R9, R8 ;  /* 0x0000000909087223 */ /* 0x000fce0000000008 */
.L_x_12:
[----:B------:R-:W-:Y:S05]  /*11b0*/  BRA.U !UP1, `(.L_x_8) ;  /* 0x00000001092c7547 */ /* 0x000fea000b800000 */
[----:B------:R-:W0:Y:S01]  /*11c0*/  LDC.64 R10, c[0x0][0x380] ;  /* 0x0000e000ff0a7b82 */ /* 0x000e220000000a00 */
[----:B------:R-:W-:Y:S01]  /*11d0*/  IADD3 R9, PT, PT, R0, UR4, RZ ;  /* 0x0000000400097c10 */ /* 0x000fe2000fffe0ff */
[----:B------:R-:W-:-:S12]  /*11e0*/  UIADD3 UR5, UPT, UPT, -UR5, URZ, URZ ;  /* 0x000000ff05057290 */ /* 0x000fd8000fffe1ff */
.L_x_13:
[----:B0-----:R-:W-:-:S06]  /*11f0*/  IMAD.WIDE R6, R9, 0x4, R10 ;  /* 0x0000000409067825 */ /* 0x001fcc00078e020a */
[----:B------:R-:W2:Y:S01]  /*1200*/  LDG.E R6, desc[UR10][R6.64] ;  /* 0x0000000a06067981 */ /* 0x000ea2000c1e1900 */
[----:B------:R-:W-:Y:S01]  /*1210*/  UIADD3 UR5, UPT, UPT, UR5, 0x1, URZ ;  /* 0x0000000105057890 */ /* 0x000fe2000fffe0ff */
[----:B------:R-:W-:-:S03]  /*1220*/  IADD3 R9, PT, PT, R9, 0x1, RZ ;  /* 0x0000000109097810 */ /* 0x000fc60007ffe0ff */
[----:B------:R-:W-:Y:S01]  /*1230*/  UISETP.NE.AND UP0, UPT, UR5, URZ, UPT ;  /* 0x000000ff0500728c */ /* 0x000fe2000bf05270 */
[----:B--2---:R-:W-:-:S04]  /*1240*/  FADD R13, R6, -R5 ;  /* 0x80000005060d7221 */ /* 0x004fc80000000000 */
[----:B------:R-:W-:-:S04]  /*1250*/  FFMA R8, R13, R13, R8 ;  /* 0x0000000d0d087223 */ /* 0x000fc80000000008 */
[----:B------:R-:W-:Y:S05]  /*1260*/  BRA.U UP0, `(.L_x_13) ;  /* 0xfffffffd00e07547 */ /* 0x000fea000b83ffff */
.L_x_8:
[----:B------:R-:W0:Y:S01]  /*1270*/  MUFU.RCP R0, R3 ;  /* 0x0000000300007308 */ /* 0x000e220000001000 */
[----:B------:R-:W-:Y:S07]  /*1280*/  BSSY.RECONVERGENT B0, `(.L_x_14) ;  /* 0x000000b000007945 */ /* 0x000fee0003800200 */
        /* <DEDUP_REMOVED lines=10> */
.L_x_15:
[----:B------:R-:W-:Y:S05]  /*1330*/  BSYNC.RECONVERGENT B0 ;  /* 0x0000000000007941 */ /* 0x000fea0003800200 */
.L_x_14:
[----:B------:R-:W0:Y:S01]  /*1340*/  LDCU UR4, c[0x0][0x3a8] ;  /* 0x00007500ff0477ac */ /* 0x000e220008000800 */
[----:B------:R-:W-:Y:S01]  /*1350*/  BSSY.RECONVERGENT B0, `(.L_x_16) ;  /* 0x000000d000007945 */ /* 0x000fe20003800200 */
[----:B0-----:R-:W-:-:S04]  /*1360*/  FADD R0, R0, UR4 ;  /* 0x0000000400007e21 */ /* 0x001fc80008000000 */
[----:B------:R0:W1:Y:S01]  /*1370*/  MUFU.RSQ R7, R0 ;  /* 0x0000000000077308 */ /* 0x0000620000001400 */
[----:B------:R-:W-:-:S04]  /*1380*/  IADD3 R3, PT, PT, R0, -0xd000000, RZ ;  /* 0xf300000000037810 */ /* 0x000fc80007ffe0ff */
[----:B------:R-:W-:-:S13]  /*1390*/  ISETP.GT.U32.AND P0, PT, R3, 0x727fffff, PT ;  /* 0x727fffff0300780c */ /* 0x000fda0003f04070 */
[----:B01----:R-:W-:Y:S05]  /*13a0*/  @!P0 BRA `(.L_x_17) ;  /* 0x00000000000c8947 */ /* 0x003fea0003800000 */
[----:B------:R-:W-:-:S07]  /*13b0*/  MOV R10, 0x13d0 ;  /* 0x000013d0000a7802 */ /* 0x000fce0000000f00 */
[----:B------:R-:W-:Y:S05]  /*13c0*/  CALL.REL.NOINC `($__internal_0_$__cuda_sm20_sqrt_rn_f32_slowpath) ;  /* 0x0000000000887944 */ /* 0x000fea0003c00000 */
[----:B------:R-:W-:Y:S05]  /*13d0*/  BRA `(.L_x_18) ;  /* 0x0000000000107947 */ /* 0x000fea0003800000 */
.L_x_17:
[----:B------:R-:W-:Y:S01]  /*13e0*/  FMUL.FTZ R3, R0, R7 ;  /* 0x0000000700037220 */ /* 0x000fe20000410000 */
[----:B------:R-:W-:-:S03]  /*13f0*/  FMUL.FTZ R6, R7, 0.5 ;  /* 0x3f00000007067820 */ /* 0x000fc60000410000 */
[----:B------:R-:W-:-:S04]  /*1400*/  FFMA R0, -R3, R3, R0 ;  /* 0x0000000303007223 */ /* 0x000fc80000000100 */
[----:B------:R-:W-:-:S07]  /*1410*/  FFMA R3, R0, R6, R3 ;  /* 0x0000000600037223 */ /* 0x000fce0000000003 */
.L_x_18:
[----:B------:R-:W-:Y:S05]  /*1420*/  BSYNC.RECONVERGENT B0 ;  /* 0x0000000000007941 */ /* 0x000fea0003800200 */
.L_x_16:
[----:B------:R-:W0:Y:S02]  /*1430*/  LDC.64 R6, c[0x0][0x380] ;  /* 0x0000e000ff067b82 */ /* 0x000e240000000a00 */
[----:B0-----:R-:W-:-:S05]  /*1440*/  IMAD.WIDE R6, R4, 0x4, R6 ;  /* 0x0000000404067825 */ /* 0x001fca00078e0206 */
[----:B------:R-:W2:Y:S01]  /*1450*/  LDG.E R0, desc[UR10][R6.64] ;  /* 0x0000000a06007981 */ /* 0x000ea2000c1e1900 */
[----:B------:R-:W0:Y:S01]  /*1460*/  MUFU.RCP R8, R3 ;  /* 0x0000000300087308 */ /* 0x000e220000001000 */
[----:B------:R-:W-:Y:S01]  /*1470*/  BSSY.RECONVERGENT B0, `(.L_x_19) ;  /* 0x000000c000007945 */ /* 0x000fe20003800200 */
[----:B0-----:R-:W-:-:S04]  /*1480*/  FFMA R9, R8, -R3, 1 ;  /* 0x3f80000008097423 */ /* 0x001fc80000000803 */
[----:B------:R-:W-:Y:S01]  /*1490*/  FFMA R9, R8, R9, R8 ;  /* 0x0000000908097223 */ /* 0x000fe20000000008 */
[----:B--2---:R-:W-:-:S04]  /*14a0*/  FADD R0, R0, -R5 ;  /* 0x8000000500007221 */ /* 0x004fc80000000000 */
[----:B------:R-:W0:Y:S01]  /*14b0*/  FCHK P0, R0, R3 ;  /* 0x0000000300007302 */ /* 0x000e220000000000 */
[----:B------:R-:W-:-:S04]  /*14c0*/  FFMA R8, R0, R9, RZ ;  /* 0x0000000900087223 */ /* 0x000fc800000000ff */
[----:B------:R-:W-:-:S04]  /*14d0*/  FFMA R5, R8, -R3, R0 ;  /* 0x8000000308057223 */ /* 0x000fc80000000000 */
[----:B------:R-:W-:Y:S01]  /*14e0*/  FFMA R10, R9, R5, R8 ;  /* 0x00000005090a7223 */ /* 0x000fe20000000008 */
[----:B0-----:R-:W-:Y:S06]  /*14f0*/  @!P0 BRA `(.L_x_20) ;  /* 0x00000000000c8947 */ /* 0x001fec0003800000 */
[----:B------:R-:W-:-:S07]  /*1500*/  MOV R6, 0x1520 ;  /* 0x0000152000067802 */ /* 0x000fce0000000f00 */
[----:B------:R-:W-:Y:S05]  /*1510*/  CALL.REL.NOINC `($__internal_1_$__cuda_sm3x_div_rn_noftz_f32_slowpath) ;  /* 0x00000000008c7944 */ /* 0x000fea0003c00000 */
[----:B------:R-:W-:-:S07]  /*1520*/  MOV R10, R0 ;  /* 0x00000000000a7202 */ /* 0x000fce0000000f00 */
.L_x_20:
[----:B------:R-:W-:Y:S05]  /*1530*/  BSYNC.RECONVERGENT B0 ;  /* 0x0000000000007941 */ /* 0x000fea0003800200 */
.L_x_19:
[----:B------:R-:W0:Y:S08]  /*1540*/  LDC.64 R6, c[0x0][0x390] ;  /* 0x0000e400ff067b82 */ /* 0x000e300000000a00 */
[----:B------:R-:W1:Y:S01]  /*1550*/  LDC.64 R8, c[0x0][0x398] ;  /* 0x0000e600ff087b82 */ /* 0x000e620000000a00 */
[----:B0-----:R-:W-:-:S06]  /*1560*/  IMAD.WIDE R6, R2, 0x4, R6 ;  /* 0x0000000402067825 */ /* 0x001fcc00078e0206 */
[----:B------:R-:W2:Y:S01]  /*1570*/  LDG.E R7, desc[UR10][R6.64] ;  /* 0x0000000a06077981 */ /* 0x000ea2000c1e1900 */
[----:B-1----:R-:W-:Y:S02]  /*1580*/  IMAD.WIDE R2, R2, 0x4, R8 ;  /* 0x0000000402027825 */ /* 0x002fe400078e0208 */
[----:B------:R-:W0:Y:S04]  /*1590*/  LDC.64 R8, c[0x0][0x388] ;  /* 0x0000e200ff087b82 */ /* 0x000e280000000a00 */
[----:B------:R-:W2:Y:S01]  /*15a0*/  LDG.E R2, desc[UR10][R2.64] ;  /* 0x0000000a02027981 */ /* 0x000ea2000c1e1900 */
[----:B0-----:R-:W-:-:S04]  /*15b0*/  IMAD.WIDE R4, R4, 0x4, R8 ;  /* 0x0000000404047825 */ /* 0x001fc800078e0208 */
[----:B--2---:R-:W-:-:S05]  /*15c0*/  FFMA R9, R7, R10, R2 ;  /* 0x0000000a07097223 */ /* 0x004fca0000000002 */
[----:B------:R-:W-:Y:S01]  /*15d0*/  STG.E desc[UR10][R4.64], R9 ;  /* 0x0000000904007986 */ /* 0x000fe2000c10190a */
[----:B------:R-:W-:Y:S05]  /*15e0*/  EXIT ;  /* 0x000000000000794d */ /* 0x000fea0003800000 */
        .weak           $__internal_0_$__cuda_sm20_sqrt_rn_f32_slowpath
        .type           $__internal_0_$__cuda_sm20_sqrt_rn_f32_slowpath,@function
        .size           $__internal_0_$__cuda_sm20_sqrt_rn_f32_slowpath,($__internal_1_$__cuda_sm3x_div_rn_noftz_f32_slowpath - $__internal_0_$__cuda_sm20_sqrt_rn_f32_slowpath)
$__internal_0_$__cuda_sm20_sqrt_rn_f32_slowpath:
[----:B------:R-:W-:-:S13]  /*15f0*/  LOP3.LUT P0, RZ, R0, 0x7fffffff, RZ, 0xc0, !PT ;  /* 0x7fffffff00ff7812 */ /* 0x000fda000780c0ff */
[----:B------:R-:W-:Y:S01]  /*1600*/  @!P0 MOV R3, R0 ;  /* 0x0000000000038202 */ /* 0x000fe20000000f00 */
[----:B------:R-:W-:Y:S06]  /*1610*/  @!P0 BRA `(.L_x_21) ;  /* 0x0000000000408947 */ /* 0x000fec0003800000 */
[----:B------:R-:W-:-:S13]  /*1620*/  FSETP.GEU.FTZ.AND P0, PT, R0, RZ, PT ;  /* 0x000000ff0000720b */ /* 0x000fda0003f1e000 */
[----:B------:R-:W-:Y:S01]  /*1630*/  @!P0 MOV R3, 0x7fffffff ;  /* 0x7fffffff00038802 */ /* 0x000fe20000000f00 */
[----:B------:R-:W-:Y:S06]  /*1640*/  @!P0 BRA `(.L_x_21) ;  /* 0x0000000000348947 */ /* 0x000fec0003800000 */
[----:B------:R-:W-:-:S13]  /*1650*/  FSETP.GTU.FTZ.AND P0, PT, |R0|, +INF , PT ;  /* 0x7f8000000000780b */ /* 0x000fda0003f1c200 */
[----:B------:R-:W-:Y:S01]  /*1660*/  @P0 FADD.FTZ R3, R0, 1 ;  /* 0x3f80000000030421 */ /* 0x000fe20000010000 */
[----:B------:R-:W-:Y:S06]  /*1670*/  @P0 BRA `(.L_x_21) ;  /* 0x0000000000280947 */ /* 0x000fec0003800000 */
[----:B------:R-:W-:-:S13]  /*1680*/  FSETP.NEU.FTZ.AND P0, PT, |R0|, +INF , PT ;  /* 0x7f8000000000780b */ /* 0x000fda0003f1d200 */
[----:B------:R-:W-:-:S04]  /*1690*/  @P0 FFMA R6, R0, 1.84467440737095516160e+19, RZ ;  /* 0x5f80000000060823 */ /* 0x000fc800000000ff */
[----:B------:R-:W0:Y:S02]  /*16a0*/  @P0 MUFU.RSQ R3, R6 ;  /* 0x0000000600030308 */ /* 0x000e240000001400 */
[----:B0-----:R-:W-:Y:S01]  /*16b0*/  @P0 FMUL.FTZ R7, R6, R3 ;  /* 0x0000000306070220 */ /* 0x001fe20000410000 */
[----:B------:R-:W-:Y:S01]  /*16c0*/  @P0 FMUL.FTZ R9, R3, 0.5 ;  /* 0x3f00000003090820 */ /* 0x000fe20000410000 */
[----:B------:R-:W-:Y:S02]  /*16d0*/  @!P0 MOV R3, R0 ;  /* 0x0000000000038202 */ /* 0x000fe40000000f00 */
[----:B------:R-:W-:-:S04]  /*16e0*/  @P0 FADD.FTZ R8, -R7, -RZ ;  /* 0x800000ff07080221 */ /* 0x000fc80000010100 */
[----:B------:R-:W-:-:S04]  /*16f0*/  @P0 FFMA R8, R7, R8, R6 ;  /* 0x0000000807080223 */ /* 0x000fc80000000006 */
[----:B------:R-:W-:-:S04]  /*1700*/  @P0 FFMA R8, R8, R9, R7 ;  /* 0x0000000908080223 */ /* 0x000fc80000000007 */
[----:B------:R-:W-:-:S07]  /*1710*/  @P0 FMUL.FTZ R3, R8, 2.3283064365386962891e-10 ;  /* 0x2f80000008030820 */ /* 0x000fce0000410000 */
.L_x_21:
[----:B------:R-:W-:Y:S01]  /*1720*/  HFMA2 R7, -RZ, RZ, 0, 0 ;  /* 0x00000000ff077431 */ /* 0x000fe200000001ff */
[----:B------:R-:W-:-:S04]  /*1730*/  MOV R6, R10 ;  /* 0x0000000a00067202 */ /* 0x000fc80000000f00 */
[----:B------:R-:W-:Y:S05]  /*1740*/  RET.REL.NODEC R6 `(group_norm_forward) ;  /* 0xffffffe8062c7950 */ /* 0x000fea0003c3ffff */
        .weak           $__internal_1_$__cuda_sm3x_div_rn_noftz_f32_slowpath
        .type           $__internal_1_$__cuda_sm3x_div_rn_noftz_f32_slowpath,@function
        .size           $__internal_1_$__cuda_sm3x_div_rn_noftz_f32_slowpath,(.L_x_35 - $__internal_1_$__cuda_sm3x_div_rn_noftz_f32_slowpath)
$__internal_1_$__cuda_sm3x_div_rn_noftz_f32_slowpath:
[----:B------:R-:W-:Y:S01]  /*1750*/  SHF.R.U32.HI R8, RZ, 0x17, R3 ;  /* 0x00000017ff087819 */ /* 0x000fe20000011603 */
[----:B------:R-:W-:Y:S01]  /*1760*/  BSSY.RECONVERGENT B1, `(.L_x_22) ;  /* 0x0000063000017945 */ /* 0x000fe20003800200 */
[----:B------:R-:W-:Y:S02]  /*1770*/  SHF.R.U32.HI R7, RZ, 0x17, R0 ;  /* 0x00000017ff077819 */ /* 0x000fe40000011600 */
[----:B------:R-:W-:Y:S02]  /*1780*/  LOP3.LUT R14, R8, 0xff, RZ, 0xc0, !PT ;  /* 0x000000ff080e7812 */ /* 0x000fe400078ec0ff */
[----:B------:R-:W-:Y:S02]  /*1790*/  LOP3.LUT R12, R7, 0xff, RZ, 0xc0, !PT ;  /* 0x000000ff070c7812 */ /* 0x000fe400078ec0ff */
[----:B------:R-:W-:Y:S02]  /*17a0*/  IADD3 R10, PT, PT, R14, -0x1, RZ ;  /* 0xffffffff0e0a7810 */ /* 0x000fe40007ffe0ff */
[----:B------:R-:W-:-:S02]  /*17b0*/  IADD3 R9, PT, PT, R12, -0x1, RZ ;  /* 0xffffffff0c097810 */ /* 0x000fc40007ffe0ff */
[----:B------:R-:W-:Y:S02]  /*17c0*/  ISETP.GT.U32.AND P0, PT, R10, 0xfd, PT ;  /* 0x000000fd0a00780c */ /* 0x000fe40003f04070 */
[----:B------:R-:W-:Y:S02]  /*17d0*/  MOV R7, R3 ;  /* 0x0000000300077202 */ /* 0x000fe40000000f00 */
[----:B------:R-:W-:-:S13]  /*17e0*/  ISETP.GT.U32.OR P0, PT, R9, 0xfd, P0 ;  /* 0x000000fd0900780c */ /* 0x000fda0000704470 */
[----:B------:R-:W-:Y:S01]  /*17f0*/  @!P0 MOV R8, RZ ;  /* 0x000000ff00088202 */ /* 0x000fe20000000f00 */
[----:B------:R-:W-:Y:S06]  /*1800*/  @!P0 BRA `(.L_x_23) ;  /* 0x00000000005c8947 */ /* 0x000fec0003800000 */
[----:B------:R-:W-:Y:S02]  /*1810*/  FSETP.GTU.FTZ.AND P0, PT, |R0|, +INF , PT ;  /* 0x7f8000000000780b */ /* 0x000fe40003f1c200 */
[----:B------:R-:W-:-:S04]  /*1820*/  FSETP.GTU.FTZ.AND P1, PT, |R3|, +INF , PT ;  /* 0x7f8000000300780b */ /* 0x000fc80003f3c200 */
[----:B------:R-:W-:-:S13]  /*1830*/  PLOP3.LUT P0, PT, P0, P1, PT, 0xf8, 0x8f ;  /* 0x00000000008f781c */ /* 0x000fda0000703f70 */
[----:B------:R-:W-:Y:S05]  /*1840*/  @P0 BRA `(.L_x_24) ;  /* 0x00000004004c0947 */ /* 0x000fea0003800000 */
[----:B------:R-:W-:-:S13]  /*1850*/  LOP3.LUT P0, RZ, R7, 0x7fffffff, R0, 0xc8, !PT ;  /* 0x7fffffff07ff7812 */ /* 0x000fda000780c800 */
[----:B------:R-:W-:Y:S05]  /*1860*/  @!P0 BRA `(.L_x_25) ;  /* 0x00000004003c8947 */ /* 0x000fea0003800000 */
[C---:B------:R-:W-:Y:S02]  /*1870*/  FSETP.NEU.FTZ.AND P3, PT, |R0|.reuse, +INF , PT ;  /* 0x7f8000000000780b */ /* 0x040fe40003f7d200 */
[----:B------:R-:W-:Y:S02]  /*1880*/  FSETP.NEU.FTZ.AND P1, PT, |R3|, +INF , PT ;  /* 0x7f8000000300780b */ /* 0x000fe40003f3d200 */
[----:B------:R-:W-:-:S11]  /*1890*/  FSETP.NEU.FTZ.AND P0, PT, |R0|, +INF , PT ;  /* 0x7f8000000000780b */ /* 0x000fd60003f1d200 */
[----:B------:R-:W-:Y:S05]  /*18a0*/  @!P1 BRA !P3, `(.L_x_25) ;  /* 0x00000004002c9947 */ /* 0x000fea0005800000 */
[----:B------:R-:W-:-:S04]  /*18b0*/  LOP3.LUT P3, RZ, R0, 0x7fffffff, RZ, 0xc0, !PT ;  /* 0x7fffffff00ff7812 */ /* 0x000fc8000786c0ff */
[----:B------:R-:W-:-:S13]  /*18c0*/  PLOP3.LUT P1, PT, P1, P3, PT, 0x2f, 0xf2 ;  /* 0x0000000000f2781c */ /* 0x000fda0000f26577 */
[----:B------:R-:W-:Y:S05]  /*18d0*/  @P1 BRA `(.L_x_26) ;  /* 0x0000000400181947 */ /* 0x000fea0003800000 */
[----:B------:R-:W-:-:S04]  /*18e0*/  LOP3.LUT P1, RZ, R7, 0x7fffffff, RZ, 0xc0, !PT ;  /* 0x7fffffff07ff7812 */ /* 0x000fc8000782c0ff */
[----:B------:R-:W-:-:S13]  /*18f0*/  PLOP3.LUT P0, PT, P0, P1, PT, 0x2f, 0xf2 ;  /* 0x0000000000f2781c */ /* 0x000fda0000702577 */
[----:B------:R-:W-:Y:S05]  /*1900*/  @P0 BRA `(.L_x_27) ;  /* 0x0000000400000947 */ /* 0x000fea0003800000 */
[----:B------:R-:W-:Y:S02]  /*1910*/  ISETP.GE.AND P0, PT, R9, RZ, PT ;  /* 0x000000ff0900720c */ /* 0x000fe40003f06270 */
[----:B------:R-:W-:-:S11]  /*1920*/  ISETP.GE.AND P1, PT, R10, RZ, PT ;  /* 0x000000ff0a00720c */ /* 0x000fd60003f26270 */
[----:B------:R-:W-:Y:S01]  /*1930*/  @P0 MOV R8, RZ ;  /* 0x000000ff00080202 */ /* 0x000fe20000000f00 */
[----:B------:R-:W-:Y:S01]  /*1940*/  @!P0 FFMA R0, R0, 1.84467440737095516160e+19, RZ ;  /* 0x5f80000000008823 */ /* 0x000fe200000000ff */
[----:B------:R-:W-:Y:S01]  /*1950*/  @!P0 MOV R8, 0xffffffc0 ;  /* 0xffffffc000088802 */ /* 0x000fe20000000f00 */
[----:B------:R-:W-:-:S03]  /*1960*/  @!P1 FFMA R7, R3, 1.84467440737095516160e+19, RZ ;  /* 0x5f80000003079823 */ /* 0x000fc600000000ff */
[----:B------:R-:W-:-:S07]  /*1970*/  @!P1 IADD3 R8, PT, PT, R8, 0x40, RZ ;  /* 0x0000004008089810 */ /* 0x000fce0007ffe0ff */
.L_x_23:
[----:B------:R-:W-:Y:S01]  /*1980*/  LEA R10, R14, 0xc0800000, 0x17 ;  /* 0xc08000000e0a7811 */ /* 0x000fe200078eb8ff */
[----:B------:R-:W-:Y:S03]  /*1990*/  BSSY.RECONVERGENT B2, `(.L_x_28) ;  /* 0x0000036000027945 */ /* 0x000fe60003800200 */
[----:B------:R-:W-:Y:S02]  /*19a0*/  IADD3 R10, PT, PT, -R10, R7, RZ ;  /* 0x000000070a0a7210 */ /* 0x000fe40007ffe1ff */
[----:B------:R-:W-:Y:S02]  /*19b0*/  IADD3 R7, PT, PT, R12, -0x7f, RZ ;  /* 0xffffff810c077810 */ /* 0x000fe40007ffe0ff */
[----:B------:R-:W0:Y:S01]  /*19c0*/  MUFU.RCP R9, R10 ;  /* 0x0000000a00097308 */ /* 0x000e220000001000 */
[----:B------:R-:W-:Y:S02]  /*19d0*/  FADD.FTZ R11, -R10, -RZ ;  /* 0x800000ff0a0b7221 */ /* 0x000fe40000010100 */
[----:B------:R-:W-:-:S02]  /*19e0*/  IMAD R0, R7, -0x800000, R0 ;  /* 0xff80000007007824 */ /* 0x000fc400078e0200 */
[----:B0-----:R-:W-:-:S04]  /*19f0*/  FFMA R12, R9, R11, 1 ;  /* 0x3f800000090c7423 */ /* 0x001fc8000000000b */
[----:B------:R-:W-:-:S04]  /*1a00*/  FFMA R16, R9, R12, R9 ;  /* 0x0000000c09107223 */ /* 0x000fc80000000009 */
[----:B------:R-:W-:-:S04]  /*1a10*/  FFMA R9, R0, R16, RZ ;  /* 0x0000001000097223 */ /* 0x000fc800000000ff */
[----:B------:R-:W-:-:S04]  /*1a20*/  FFMA R12, R11, R9, R0 ;  /* 0x000000090b0c7223 */ /* 0x000fc80000000000 */
[----:B------:R-:W-:Y:S01]  /*1a30*/  FFMA R13, R16, R12, R9 ;  /* 0x0000000c100d7223 */ /* 0x000fe20000000009 */
[----:B------:R-:W-:-:S03]  /*1a40*/  IADD3 R9, PT, PT, R7, 0x7f, -R14 ;  /* 0x0000007f07097810 */ /* 0x000fc60007ffe80e */
[----:B------:R-:W-:Y:S01]  /*1a50*/  FFMA R12, R11, R13, R0 ;  /* 0x0000000d0b0c7223 */ /* 0x000fe20000000000 */
[----:B------:R-:W-:-:S03]  /*1a60*/  IADD3 R9, PT, PT, R9, R8, RZ ;  /* 0x0000000809097210 */ /* 0x000fc60007ffe0ff */
[----:B------:R-:W-:-:S05]  /*1a70*/  FFMA R0, R16, R12, R13 ;  /* 0x0000000c10007223 */ /* 0x000fca000000000d */
[----:B------:R-:W-:-:S04]  /*1a80*/  SHF.R.U32.HI R7, RZ, 0x17, R0 ;  /* 0x00000017ff077819 */ /* 0x000fc80000011600 */
[----:B------:R-:W-:-:S04]  /*1a90*/  LOP3.LUT R7, R7, 0xff, RZ, 0xc0, !PT ;  /* 0x000000ff07077812 */ /* 0x000fc800078ec0ff */
[----:B------:R-:W-:-:S04]  /*1aa0*/  IADD3 R11, PT, PT, R7, R9, RZ ;  /* 0x00000009070b7210 */ /* 0x000fc80007ffe0ff */
[----:B------:R-:W-:-:S04]  /*1ab0*/  IADD3 R7, PT, PT, R11, -0x1, RZ ;  /* 0xffffffff0b077810 */ /* 0x000fc80007ffe0ff */
[----:B------:R-:W-:-:S13]  /*1ac0*/  ISETP.GE.U32.AND P0, PT, R7, 0xfe, PT ;  /* 0x000000fe0700780c */ /* 0x000fda0003f06070 */
[----:B------:R-:W-:Y:S05]  /*1ad0*/  @!P0 BRA `(.L_x_29) ;  /* 0x0000000000808947 */ /* 0x000fea0003800000 */
[----:B------:R-:W-:-:S13]  /*1ae0*/  ISETP.GT.AND P0, PT, R11, 0xfe, PT ;  /* 0x000000fe0b00780c */ /* 0x000fda0003f04270 */
[----:B------:R-:W-:Y:S05]  /*1af0*/  @P0 BRA `(.L_x_30) ;  /* 0x00000000006c0947 */ /* 0x000fea0003800000 */
[----:B------:R-:W-:-:S13]  /*1b00*/  ISETP.GE.AND P0, PT, R11, 0x1, PT ;  /* 0x000000010b00780c */ /* 0x000fda0003f06270 */
[----:B------:R-:W-:Y:S05]  /*1b10*/  @P0 BRA `(.L_x_31) ;  /* 0x0000000000740947 */ /* 0x000fea0003800000 */
[----:B------:R-:W-:Y:S02]  /*1b20*/  ISETP.GE.AND P0, PT, R11, -0x18, PT ;  /* 0xffffffe80b00780c */ /* 0x000fe40003f06270 */
[----:B------:R-:W-:-:S11]  /*1b30*/  LOP3.LUT R0, R0, 0x80000000, RZ, 0xc0, !PT ;  /* 0x8000000000007812 */ /* 0x000fd600078ec0ff */
[----:B------:R-:W-:Y:S05]  /*1b40*/  @!P0 BRA `(.L_x_31) ;  /* 0x0000000000688947 */ /* 0x000fea0003800000 */
[CCC-:B------:R-:W-:Y:S01]  /*1b50*/  FFMA.RZ R7, R16.reuse, R12.reuse, R13.reuse ;  /* 0x0000000c10077223 */ /* 0x1c0fe2000000c00d */
[C---:B------:R-:W-:Y:S01]  /*1b60*/  IADD3 R10, PT, PT, R11.reuse, 0x20, RZ ;  /* 0x000000200b0a7810 */ /* 0x040fe20007ffe0ff */
[CCC-:B------:R-:W-:Y:S01]  /*1b70*/  FFMA.RM R8, R16.reuse, R12.reuse, R13.reuse ;  /* 0x0000000c10087223 */ /* 0x1c0fe2000000400d */
[----:B------:R-:W-:Y:S02]  /*1b80*/  ISETP.NE.AND P3, PT, R11, RZ, PT ;  /* 0x000000ff0b00720c */ /* 0x000fe40003f65270 */
[----:B------:R-:W-:Y:S01]  /*1b90*/  LOP3.LUT R9, R7, 0x7fffff, RZ, 0xc0, !PT ;  /* 0x007fffff07097812 */ /* 0x000fe200078ec0ff */
[----:B------:R-:W-:Y:S01]  /*1ba0*/  FFMA.RP R7, R16, R12, R13 ;  /* 0x0000000c10077223 */ /* 0x000fe2000000800d */
[----:B------:R-:W-:Y:S02]  /*1bb0*/  ISETP.NE.AND P1, PT, R11, RZ, PT ;  /* 0x000000ff0b00720c */ /* 0x000fe40003f25270 */
[----:B------:R-:W-:Y:S02]  /*1bc0*/  LOP3.LUT R9, R9, 0x800000, RZ, 0xfc, !PT ;  /* 0x0080000009097812 */ /* 0x000fe400078efcff */
[----:B------:R-:W-:-:S02]  /*1bd0*/  IADD3 R11, PT, PT, -R11, RZ, RZ ;  /* 0x000000ff0b0b7210 */ /* 0x000fc40007ffe1ff */
[----:B------:R-:W-:Y:S02]  /*1be0*/  SHF.L.U32 R10, R9, R10, RZ ;  /* 0x0000000a090a7219 */ /* 0x000fe400000006ff */
[----:B------:R-:W-:Y:S02]  /*1bf0*/  FSETP.NEU.FTZ.AND P0, PT, R7, R8, PT ;  /* 0x000000080700720b */ /* 0x000fe40003f1d000 */
[----:B------:R-:W-:Y:S02]  /*1c00*/  SEL R8, R11, RZ, P3 ;  /* 0x000000ff0b087207 */ /* 0x000fe40001800000 */
[----:B------:R-:W-:Y:S02]  /*1c10*/  ISETP.NE.AND P1, PT, R10, RZ, P1 ;  /* 0x000000ff0a00720c */ /* 0x000fe40000f25270 */
[----:B------:R-:W-:Y:S02]  /*1c20*/  SHF.R.U32.HI R8, RZ, R8, R9 ;  /* 0x00000008ff087219 */ /* 0x000fe40000011609 */
[----:B------:R-:W-:-:S02]  /*1c30*/  PLOP3.LUT P0, PT, P0, P1, PT, 0xf8, 0x8f ;  /* 0x00000000008f781c */ /* 0x000fc40000703f70 */
[----:B------:R-:W-:Y:S02]  /*1c40*/  SHF.R.U32.HI R10, RZ, 0x1, R8 ;  /* 0x00000001ff0a7819 */ /* 0x000fe40000011608 */
[----:B------:R-:W-:-:S04]  /*1c50*/  SEL R7, RZ, 0x1, !P0 ;  /* 0x00000001ff077807 */ /* 0x000fc80004000000 */
[----:B------:R-:W-:-:S04]  /*1c60*/  LOP3.LUT R7, R7, 0x1, R10, 0xf8, !PT ;  /* 0x0000000107077812 */ /* 0x000fc800078ef80a */
[----:B------:R-:W-:-:S04]  /*1c70*/  LOP3.LUT R7, R7, R8, RZ, 0xc0, !PT ;  /* 0x0000000807077212 */ /* 0x000fc800078ec0ff */
[----:B------:R-:W-:-:S04]  /*1c80*/  IADD3 R7, PT, PT, R10, R7, RZ ;  /* 0x000000070a077210 */ /* 0x000fc80007ffe0ff */
[----:B------:R-:W-:Y:S01]  /*1c90*/  LOP3.LUT R0, R7, R0, RZ, 0xfc, !PT ;  /* 0x0000000007007212 */ /* 0x000fe200078efcff */
[----:B------:R-:W-:Y:S06]  /*1ca0*/  BRA `(.L_x_31) ;  /* 0x0000000000107947 */ /* 0x000fec0003800000 */
.L_x_30:
[----:B------:R-:W-:-:S04]  /*1cb0*/  LOP3.LUT R0, R0, 0x80000000, RZ, 0xc0, !PT ;  /* 0x8000000000007812 */ /* 0x000fc800078ec0ff */
[----:B------:R-:W-:Y:S01]  /*1cc0*/  LOP3.LUT R0, R0, 0x7f800000, RZ, 0xfc, !PT ;  /* 0x7f80000000007812 */ /* 0x000fe200078efcff */
[----:B------:R-:W-:Y:S06]  /*1cd0*/  BRA `(.L_x_31) ;  /* 0x0000000000047947 */ /* 0x000fec0003800000 */
.L_x_29:
[----:B------:R-:W-:-:S07]  /*1ce0*/  LEA R0, R9, R0, 0x17 ;  /* 0x0000000009007211 */ /* 0x000fce00078eb8ff */
.L_x_31:
[----:B------:R-:W-:Y:S05]  /*1cf0*/  BSYNC.RECONVERGENT B2 ;  /* 0x0000000000027941 */ /* 0x000fea0003800200 */
.L_x_28:
[----:B------:R-:W-:Y:S05]  /*1d00*/  BRA `(.L_x_32) ;  /* 0x0000000000207947 */ /* 0x000fea0003800000 */
.L_x_27:
[----:B------:R-:W-:-:S04]  /*1d10*/  LOP3.LUT R0, R7, 0x80000000, R0, 0x48, !PT ;  /* 0x8000000007007812 */ /* 0x000fc800078e4800 */
[----:B------:R-:W-:Y:S01]  /*1d20*/  LOP3.LUT R0, R0, 0x7f800000, RZ, 0xfc, !PT ;  /* 0x7f80000000007812 */ /* 0x000fe200078efcff */
[----:B------:R-:W-:Y:S06]  /*1d30*/  BRA `(.L_x_32) ;  /* 0x0000000000147947 */ /* 0x000fec0003800000 */
.L_x_26:
[----:B------:R-:W-:Y:S01]  /*1d40*/  LOP3.LUT R0, R7, 0x80000000, R0, 0x48, !PT ;  /* 0x8000000007007812 */ /* 0x000fe200078e4800 */
[----:B------:R-:W-:Y:S06]  /*1d50*/  BRA `(.L_x_32) ;  /* 0x00000000000c7947 */ /* 0x000fec0003800000 */
.L_x_25:
[----:B------:R-:W0:Y:S01]  /*1d60*/  MUFU.RSQ R0, -QNAN ;  /* 0xffc0000000007908 */ /* 0x000e220000001400 */
[----:B------:R-:W-:Y:S05]  /*1d70*/  BRA `(.L_x_32) ;  /* 0x0000000000047947 */ /* 0x000fea0003800000 */
.L_x_24:
[----:B------:R-:W-:-:S07]  /*1d80*/  FADD.FTZ R0, R0, R3 ;  /* 0x0000000300007221 */ /* 0x000fce0000010000 */
.L_x_32:
[----:B------:R-:W-:Y:S05]  /*1d90*/  BSYNC.RECONVERGENT B1 ;  /* 0x0000000000017941 */ /* 0x000fea0003800200 */
.L_x_22:
[----:B------:R-:W-:-:S04]  /*1da0*/  HFMA2 R7, -RZ, RZ, 0, 0 ;  /* 0x00000000ff077431 */ /* 0x000fc800000001ff */
[----:B0-----:R-:W-:Y:S05]  /*1db0*/  RET.REL.NODEC R6 `(group_norm_forward) ;  /* 0xffffffe006907950 */ /* 0x001fea0003c3ffff */
.L_x_33:
[----:B------:R-:W-:-:S00]  /*1dc0*/  BRA `(.L_x_33) ;  /* 0xfffffffc00fc7947 */ /* 0x000fc0000383ffff */
[----:B------:R-:W-:-:S00]  /*1dd0*/  NOP ;  /* 0x0000000000007918 */ /* 0x000fc00000000000 */
        /* <DEDUP_REMOVED lines=10> */
.L_x_35:


//--------------------- .nv.shared.reserved.0     --------------------------
	.section	.nv.shared.reserved.0,"aw",@nobits
	.weak		__nv_reservedSMEM_offset_0_alias
	.size		__nv_reservedSMEM_offset_0_alias, 0, 64
	.other		__nv_reservedSMEM_offset_0_alias,@"STO_CUDA_RESERVED_SHARED STV_DEFAULT"
__nv_reservedSMEM_offset_0_alias:
	.zero		0
	.zero		64


//--------------------- .nv.constant0.group_norm_forward --------------------------
	.section	.nv.constant0.group_norm_forward,"a",@progbits
	.sectionflags	@""
	.align	4
.nv.constant0.group_norm_forward:
	.zero		940


//--------------------- SYMBOLS --------------------------

	.type		.nv.reservedSmem.offset0,@object
	.size		.nv.reservedSmem.offset0,0x4
